//
// Generated by NVIDIA NVVM Compiler
//
// Compiler Build ID: CL-36424714
// Cuda compilation tools, release 13.0, V13.0.88
// Based on NVVM 20.0.0
//

.version 9.0
.target sm_100
.address_size 64

	// .globl	_Z28matrix_multiplication_kernelPKfS0_Pfiii
// _ZZ28matrix_multiplication_kernelPKfS0_PfiiiE2As has been demoted
// _ZZ28matrix_multiplication_kernelPKfS0_PfiiiE2Bs has been demoted

.visible .entry _Z28matrix_multiplication_kernelPKfS0_Pfiii(
	.param .u64 .ptr .align 1 _Z28matrix_multiplication_kernelPKfS0_Pfiii_param_0,
	.param .u64 .ptr .align 1 _Z28matrix_multiplication_kernelPKfS0_Pfiii_param_1,
	.param .u64 .ptr .align 1 _Z28matrix_multiplication_kernelPKfS0_Pfiii_param_2,
	.param .u32 _Z28matrix_multiplication_kernelPKfS0_Pfiii_param_3,
	.param .u32 _Z28matrix_multiplication_kernelPKfS0_Pfiii_param_4,
	.param .u32 _Z28matrix_multiplication_kernelPKfS0_Pfiii_param_5
)
{
	.reg .pred 	%p<257>;
	.reg .b32 	%r<651>;
	.reg .b32 	%f<555>;
	.reg .b64 	%rd<127>;
	// demoted variable
	.shared .align 4 .b8 _ZZ28matrix_multiplication_kernelPKfS0_PfiiiE2As[16384];
	// demoted variable
	.shared .align 4 .b8 _ZZ28matrix_multiplication_kernelPKfS0_PfiiiE2Bs[16384];
	ld.param.u32 	%r35, [_Z28matrix_multiplication_kernelPKfS0_Pfiii_param_3];
	ld.param.u32 	%r37, [_Z28matrix_multiplication_kernelPKfS0_Pfiii_param_5];
	mov.u32 	%r38, %ctaid.y;
	mov.u32 	%r39, %ctaid.x;
	shl.b32 	%r40, %r38, 6;
	setp.ge.u32 	%p1, %r40, %r35;
	shl.b32 	%r41, %r39, 6;
	setp.ge.u32 	%p2, %r41, %r37;
	or.pred  	%p3, %p1, %p2;
	@%p3 bra 	$L__BB0_186;
	ld.param.u32 	%r541, [_Z28matrix_multiplication_kernelPKfS0_Pfiii_param_4];
	setp.eq.s32 	%p4, %r541, 0;
	mov.f32 	%f339, 0f00000000;
	mov.f32 	%f340, %f339;
	mov.f32 	%f341, %f339;
	mov.f32 	%f342, %f339;
	mov.f32 	%f343, %f339;
	mov.f32 	%f344, %f339;
	mov.f32 	%f345, %f339;
	mov.f32 	%f346, %f339;
	mov.f32 	%f347, %f339;
	mov.f32 	%f348, %f339;
	mov.f32 	%f349, %f339;
	mov.f32 	%f350, %f339;
	mov.f32 	%f351, %f339;
	mov.f32 	%f352, %f339;
	mov.f32 	%f353, %f339;
	mov.f32 	%f354, %f339;
	mov.f32 	%f355, %f339;
	mov.f32 	%f356, %f339;
	mov.f32 	%f357, %f339;
	mov.f32 	%f358, %f339;
	mov.f32 	%f359, %f339;
	mov.f32 	%f360, %f339;
	mov.f32 	%f361, %f339;
	mov.f32 	%f362, %f339;
	mov.f32 	%f363, %f339;
	mov.f32 	%f364, %f339;
	mov.f32 	%f365, %f339;
	mov.f32 	%f366, %f339;
	mov.f32 	%f367, %f339;
	mov.f32 	%f368, %f339;
	mov.f32 	%f369, %f339;
	mov.f32 	%f370, %f339;
	mov.f32 	%f371, %f339;
	mov.f32 	%f372, %f339;
	mov.f32 	%f373, %f339;
	mov.f32 	%f374, %f339;
	mov.f32 	%f375, %f339;
	mov.f32 	%f376, %f339;
	mov.f32 	%f377, %f339;
	mov.f32 	%f378, %f339;
	mov.f32 	%f379, %f339;
	mov.f32 	%f380, %f339;
	mov.f32 	%f381, %f339;
	mov.f32 	%f382, %f339;
	mov.f32 	%f383, %f339;
	mov.f32 	%f384, %f339;
	mov.f32 	%f385, %f339;
	mov.f32 	%f386, %f339;
	mov.f32 	%f387, %f339;
	mov.f32 	%f388, %f339;
	mov.f32 	%f389, %f339;
	mov.f32 	%f390, %f339;
	mov.f32 	%f391, %f339;
	mov.f32 	%f392, %f339;
	mov.f32 	%f393, %f339;
	mov.f32 	%f394, %f339;
	mov.f32 	%f395, %f339;
	mov.f32 	%f396, %f339;
	mov.f32 	%f397, %f339;
	mov.f32 	%f398, %f339;
	mov.f32 	%f399, %f339;
	mov.f32 	%f400, %f339;
	mov.f32 	%f401, %f339;
	mov.f32 	%f402, %f339;
	@%p4 bra 	$L__BB0_58;
	mov.b32 	%r647, 0;
	mov.f32 	%f339, 0f00000000;
	mov.u32 	%r44, %tid.x;
	and.b32  	%r46, %r44, 63;
	shr.u32 	%r48, %r44, 6;
$L__BB0_3:
	mov.b32 	%r648, 0;
	add.s32 	%r47, %r647, %r46;
$L__BB0_4:
	ld.param.u32 	%r542, [_Z28matrix_multiplication_kernelPKfS0_Pfiii_param_4];
	ld.param.u32 	%r469, [_Z28matrix_multiplication_kernelPKfS0_Pfiii_param_3];
	setp.ge.s32 	%p5, %r47, %r542;
	mov.u32 	%r49, %ctaid.y;
	shl.b32 	%r50, %r49, 6;
	or.b32  	%r51, %r50, %r48;
	add.s32 	%r52, %r51, %r648;
	setp.ge.s32 	%p6, %r52, %r469;
	mov.f32 	%f467, 0f00000000;
	or.pred  	%p7, %p6, %p5;
	@%p7 bra 	$L__BB0_6;
	ld.param.u32 	%r543, [_Z28matrix_multiplication_kernelPKfS0_Pfiii_param_4];
	ld.param.u64 	%rd106, [_Z28matrix_multiplication_kernelPKfS0_Pfiii_param_0];
	mov.u32 	%r55, %tid.x;
	shr.u32 	%r56, %r55, 6;
	or.b32  	%r57, %r50, %r56;
	add.s32 	%r58, %r57, %r648;
	and.b32  	%r59, %r55, 63;
	add.s32 	%r60, %r647, %r59;
	mad.lo.s32 	%r61, %r58, %r543, %r60;
	cvta.to.global.u64 	%rd14, %rd106;
	mul.wide.s32 	%rd15, %r61, 4;
	add.s64 	%rd16, %rd14, %rd15;
	ld.global.f32 	%f467, [%rd16];
$L__BB0_6:
	ld.param.u32 	%r544, [_Z28matrix_multiplication_kernelPKfS0_Pfiii_param_4];
	ld.param.u32 	%r470, [_Z28matrix_multiplication_kernelPKfS0_Pfiii_param_3];
	mov.u32 	%r62, %tid.x;
	and.b32  	%r64, %r62, 63;
	add.s32 	%r65, %r647, %r64;
	setp.ge.s32 	%p8, %r65, %r544;
	shr.u32 	%r66, %r62, 6;
	add.s32 	%r67, %r648, %r66;
	shl.b32 	%r68, %r67, 8;
	shl.b32 	%r69, %r62, 2;
	and.b32  	%r70, %r69, 252;
	or.b32  	%r71, %r68, %r70;
	mov.u32 	%r72, _ZZ28matrix_multiplication_kernelPKfS0_PfiiiE2As;
	add.s32 	%r6, %r72, %r71;
	st.shared.f32 	[%r6], %f467;
	or.b32  	%r75, %r50, %r66;
	add.s32 	%r76, %r75, %r648;
	add.s32 	%r77, %r76, 1;
	setp.ge.s32 	%p9, %r77, %r470;
	mov.f32 	%f468, 0f00000000;
	or.pred  	%p10, %p9, %p8;
	@%p10 bra 	$L__BB0_8;
	ld.param.u32 	%r545, [_Z28matrix_multiplication_kernelPKfS0_Pfiii_param_4];
	ld.param.u64 	%rd107, [_Z28matrix_multiplication_kernelPKfS0_Pfiii_param_0];
	mov.u32 	%r78, %ctaid.y;
	shl.b32 	%r79, %r78, 6;
	shr.u32 	%r81, %r62, 6;
	or.b32  	%r82, %r79, %r81;
	add.s32 	%r83, %r82, %r648;
	mad.lo.s32 	%r84, %r545, %r83, %r545;
	and.b32  	%r85, %r62, 63;
	add.s32 	%r86, %r647, %r85;
	add.s32 	%r87, %r84, %r86;
	cvta.to.global.u64 	%rd17, %rd107;
	mul.wide.s32 	%rd18, %r87, 4;
	add.s64 	%rd19, %rd17, %rd18;
	ld.global.f32 	%f468, [%rd19];
$L__BB0_8:
	ld.param.u32 	%r546, [_Z28matrix_multiplication_kernelPKfS0_Pfiii_param_4];
	ld.param.u32 	%r471, [_Z28matrix_multiplication_kernelPKfS0_Pfiii_param_3];
	setp.ge.s32 	%p11, %r65, %r546;
	st.shared.f32 	[%r6+256], %f468;
	shr.u32 	%r94, %r62, 6;
	or.b32  	%r95, %r50, %r94;
	add.s32 	%r96, %r95, %r648;
	add.s32 	%r97, %r96, 2;
	setp.ge.s32 	%p12, %r97, %r471;
	mov.f32 	%f469, 0f00000000;
	or.pred  	%p13, %p12, %p11;
	@%p13 bra 	$L__BB0_10;
	ld.param.u32 	%r547, [_Z28matrix_multiplication_kernelPKfS0_Pfiii_param_4];
	ld.param.u64 	%rd108, [_Z28matrix_multiplication_kernelPKfS0_Pfiii_param_0];
	mov.u32 	%r98, %ctaid.y;
	shl.b32 	%r99, %r98, 6;
	or.b32  	%r102, %r99, %r94;
	add.s32 	%r103, %r102, %r648;
	add.s32 	%r104, %r103, 2;
	and.b32  	%r105, %r62, 63;
	add.s32 	%r106, %r647, %r105;
	mad.lo.s32 	%r107, %r104, %r547, %r106;
	cvta.to.global.u64 	%rd20, %rd108;
	mul.wide.s32 	%rd21, %r107, 4;
	add.s64 	%rd22, %rd20, %rd21;
	ld.global.f32 	%f469, [%rd22];
$L__BB0_10:
	ld.param.u32 	%r548, [_Z28matrix_multiplication_kernelPKfS0_Pfiii_param_4];
	ld.param.u32 	%r472, [_Z28matrix_multiplication_kernelPKfS0_Pfiii_param_3];
	and.b32  	%r110, %r62, 63;
	add.s32 	%r111, %r647, %r110;
	setp.ge.s32 	%p14, %r111, %r548;
	st.shared.f32 	[%r6+512], %f469;
	mov.u32 	%r112, %ctaid.y;
	shl.b32 	%r113, %r112, 6;
	or.b32  	%r115, %r113, %r94;
	add.s32 	%r116, %r115, %r648;
	add.s32 	%r117, %r116, 3;
	setp.ge.s32 	%p15, %r117, %r472;
	mov.f32 	%f470, 0f00000000;
	or.pred  	%p16, %p15, %p14;
	@%p16 bra 	$L__BB0_12;
	ld.param.u32 	%r549, [_Z28matrix_multiplication_kernelPKfS0_Pfiii_param_4];
	ld.param.u64 	%rd109, [_Z28matrix_multiplication_kernelPKfS0_Pfiii_param_0];
	mov.u32 	%r118, %ctaid.y;
	shl.b32 	%r119, %r118, 6;
	shr.u32 	%r121, %r62, 6;
	or.b32  	%r122, %r119, %r121;
	add.s32 	%r123, %r122, %r648;
	add.s32 	%r124, %r123, 3;
	and.b32  	%r125, %r62, 63;
	add.s32 	%r126, %r647, %r125;
	mad.lo.s32 	%r127, %r124, %r549, %r126;
	cvta.to.global.u64 	%rd23, %rd109;
	mul.wide.s32 	%rd24, %r127, 4;
	add.s64 	%rd25, %rd23, %rd24;
	ld.global.f32 	%f470, [%rd25];
$L__BB0_12:
	ld.param.u32 	%r550, [_Z28matrix_multiplication_kernelPKfS0_Pfiii_param_4];
	ld.param.u32 	%r473, [_Z28matrix_multiplication_kernelPKfS0_Pfiii_param_3];
	setp.ge.s32 	%p17, %r111, %r550;
	st.shared.f32 	[%r6+768], %f470;
	shr.u32 	%r134, %r62, 6;
	or.b32  	%r135, %r113, %r134;
	add.s32 	%r136, %r135, %r648;
	add.s32 	%r137, %r136, 4;
	setp.ge.s32 	%p18, %r137, %r473;
	mov.f32 	%f471, 0f00000000;
	or.pred  	%p19, %p18, %p17;
	@%p19 bra 	$L__BB0_14;
	ld.param.u32 	%r551, [_Z28matrix_multiplication_kernelPKfS0_Pfiii_param_4];
	ld.param.u64 	%rd110, [_Z28matrix_multiplication_kernelPKfS0_Pfiii_param_0];
	mov.u32 	%r138, %ctaid.y;
	shl.b32 	%r139, %r138, 6;
	or.b32  	%r142, %r139, %r134;
	add.s32 	%r143, %r142, %r648;
	add.s32 	%r144, %r143, 4;
	and.b32  	%r145, %r62, 63;
	add.s32 	%r146, %r647, %r145;
	mad.lo.s32 	%r147, %r144, %r551, %r146;
	cvta.to.global.u64 	%rd26, %rd110;
	mul.wide.s32 	%rd27, %r147, 4;
	add.s64 	%rd28, %rd26, %rd27;
	ld.global.f32 	%f471, [%rd28];
$L__BB0_14:
	ld.param.u32 	%r552, [_Z28matrix_multiplication_kernelPKfS0_Pfiii_param_4];
	ld.param.u32 	%r474, [_Z28matrix_multiplication_kernelPKfS0_Pfiii_param_3];
	and.b32  	%r150, %r62, 63;
	add.s32 	%r151, %r647, %r150;
	setp.ge.s32 	%p20, %r151, %r552;
	st.shared.f32 	[%r6+1024], %f471;
	mov.u32 	%r152, %ctaid.y;
	shl.b32 	%r153, %r152, 6;
	or.b32  	%r155, %r153, %r134;
	add.s32 	%r156, %r155, %r648;
	add.s32 	%r157, %r156, 5;
	setp.ge.s32 	%p21, %r157, %r474;
	mov.f32 	%f472, 0f00000000;
	or.pred  	%p22, %p21, %p20;
	@%p22 bra 	$L__BB0_16;
	ld.param.u32 	%r553, [_Z28matrix_multiplication_kernelPKfS0_Pfiii_param_4];
	ld.param.u64 	%rd111, [_Z28matrix_multiplication_kernelPKfS0_Pfiii_param_0];
	mov.u32 	%r158, %ctaid.y;
	shl.b32 	%r159, %r158, 6;
	shr.u32 	%r161, %r62, 6;
	or.b32  	%r162, %r159, %r161;
	add.s32 	%r163, %r162, %r648;
	add.s32 	%r164, %r163, 5;
	and.b32  	%r165, %r62, 63;
	add.s32 	%r166, %r647, %r165;
	mad.lo.s32 	%r167, %r164, %r553, %r166;
	cvta.to.global.u64 	%rd29, %rd111;
	mul.wide.s32 	%rd30, %r167, 4;
	add.s64 	%rd31, %rd29, %rd30;
	ld.global.f32 	%f472, [%rd31];
$L__BB0_16:
	ld.param.u32 	%r554, [_Z28matrix_multiplication_kernelPKfS0_Pfiii_param_4];
	ld.param.u32 	%r475, [_Z28matrix_multiplication_kernelPKfS0_Pfiii_param_3];
	setp.ge.s32 	%p23, %r151, %r554;
	st.shared.f32 	[%r6+1280], %f472;
	shr.u32 	%r174, %r62, 6;
	or.b32  	%r175, %r153, %r174;
	add.s32 	%r176, %r175, %r648;
	add.s32 	%r177, %r176, 6;
	setp.ge.s32 	%p24, %r177, %r475;
	mov.f32 	%f473, 0f00000000;
	or.pred  	%p25, %p24, %p23;
	@%p25 bra 	$L__BB0_18;
	ld.param.u32 	%r555, [_Z28matrix_multiplication_kernelPKfS0_Pfiii_param_4];
	ld.param.u64 	%rd112, [_Z28matrix_multiplication_kernelPKfS0_Pfiii_param_0];
	mov.u32 	%r178, %ctaid.y;
	shl.b32 	%r179, %r178, 6;
	or.b32  	%r182, %r179, %r174;
	add.s32 	%r183, %r182, %r648;
	add.s32 	%r184, %r183, 6;
	and.b32  	%r185, %r62, 63;
	add.s32 	%r186, %r647, %r185;
	mad.lo.s32 	%r187, %r184, %r555, %r186;
	cvta.to.global.u64 	%rd32, %rd112;
	mul.wide.s32 	%rd33, %r187, 4;
	add.s64 	%rd34, %rd32, %rd33;
	ld.global.f32 	%f473, [%rd34];
$L__BB0_18:
	ld.param.u32 	%r556, [_Z28matrix_multiplication_kernelPKfS0_Pfiii_param_4];
	ld.param.u32 	%r476, [_Z28matrix_multiplication_kernelPKfS0_Pfiii_param_3];
	and.b32  	%r190, %r62, 63;
	add.s32 	%r191, %r647, %r190;
	setp.ge.s32 	%p26, %r191, %r556;
	st.shared.f32 	[%r6+1536], %f473;
	mov.u32 	%r192, %ctaid.y;
	shl.b32 	%r193, %r192, 6;
	or.b32  	%r195, %r193, %r174;
	add.s32 	%r196, %r195, %r648;
	add.s32 	%r197, %r196, 7;
	setp.ge.s32 	%p27, %r197, %r476;
	mov.f32 	%f474, 0f00000000;
	or.pred  	%p28, %p27, %p26;
	@%p28 bra 	$L__BB0_20;
	ld.param.u32 	%r557, [_Z28matrix_multiplication_kernelPKfS0_Pfiii_param_4];
	ld.param.u64 	%rd113, [_Z28matrix_multiplication_kernelPKfS0_Pfiii_param_0];
	mov.u32 	%r200, %tid.x;
	shr.u32 	%r201, %r200, 6;
	or.b32  	%r202, %r193, %r201;
	add.s32 	%r203, %r202, %r648;
	add.s32 	%r204, %r203, 7;
	and.b32  	%r205, %r200, 63;
	add.s32 	%r206, %r647, %r205;
	mad.lo.s32 	%r207, %r204, %r557, %r206;
	cvta.to.global.u64 	%rd35, %rd113;
	mul.wide.s32 	%rd36, %r207, 4;
	add.s64 	%rd37, %rd35, %rd36;
	ld.global.f32 	%f474, [%rd37];
$L__BB0_20:
	st.shared.f32 	[%r6+1792], %f474;
	add.s32 	%r648, %r648, 8;
	setp.ne.s32 	%p29, %r648, 64;
	@%p29 bra 	$L__BB0_4;
	mov.b32 	%r649, 0;
$L__BB0_22:
	ld.param.u32 	%r567, [_Z28matrix_multiplication_kernelPKfS0_Pfiii_param_5];
	ld.param.u32 	%r558, [_Z28matrix_multiplication_kernelPKfS0_Pfiii_param_4];
	mov.u32 	%r209, %ctaid.x;
	shl.b32 	%r210, %r209, 6;
	or.b32  	%r213, %r210, %r190;
	setp.ge.s32 	%p30, %r213, %r567;
	shr.u32 	%r215, %r62, 6;
	add.s32 	%r216, %r647, %r215;
	add.s32 	%r217, %r216, %r649;
	setp.ge.s32 	%p31, %r217, %r558;
	mov.f32 	%f475, 0f00000000;
	or.pred  	%p32, %p31, %p30;
	@%p32 bra 	$L__BB0_24;
	ld.param.u32 	%r568, [_Z28matrix_multiplication_kernelPKfS0_Pfiii_param_5];
	ld.param.u64 	%rd114, [_Z28matrix_multiplication_kernelPKfS0_Pfiii_param_1];
	mov.u32 	%r222, %ctaid.x;
	shl.b32 	%r223, %r222, 6;
	and.b32  	%r224, %r62, 63;
	or.b32  	%r225, %r223, %r224;
	mad.lo.s32 	%r226, %r217, %r568, %r225;
	cvta.to.global.u64 	%rd38, %rd114;
	mul.wide.s32 	%rd39, %r226, 4;
	add.s64 	%rd40, %rd38, %rd39;
	ld.global.f32 	%f475, [%rd40];
$L__BB0_24:
	ld.param.u32 	%r569, [_Z28matrix_multiplication_kernelPKfS0_Pfiii_param_5];
	ld.param.u32 	%r559, [_Z28matrix_multiplication_kernelPKfS0_Pfiii_param_4];
	mov.u32 	%r229, %tid.x;
	and.b32  	%r230, %r229, 63;
	or.b32  	%r231, %r210, %r230;
	setp.ge.s32 	%p33, %r231, %r569;
	shr.u32 	%r233, %r229, 6;
	add.s32 	%r234, %r649, %r233;
	shl.b32 	%r235, %r234, 8;
	shl.b32 	%r236, %r229, 2;
	and.b32  	%r237, %r236, 252;
	or.b32  	%r238, %r235, %r237;
	mov.u32 	%r239, _ZZ28matrix_multiplication_kernelPKfS0_PfiiiE2Bs;
	add.s32 	%r9, %r239, %r238;
	st.shared.f32 	[%r9], %f475;
	add.s32 	%r240, %r647, %r233;
	add.s32 	%r241, %r240, %r649;
	add.s32 	%r242, %r241, 1;
	setp.ge.s32 	%p34, %r242, %r559;
	mov.f32 	%f476, 0f00000000;
	or.pred  	%p35, %p34, %p33;
	@%p35 bra 	$L__BB0_26;
	ld.param.u32 	%r570, [_Z28matrix_multiplication_kernelPKfS0_Pfiii_param_5];
	ld.param.u64 	%rd115, [_Z28matrix_multiplication_kernelPKfS0_Pfiii_param_1];
	shr.u32 	%r244, %r229, 6;
	add.s32 	%r245, %r647, %r244;
	add.s32 	%r246, %r245, %r649;
	mad.lo.s32 	%r247, %r570, %r246, %r570;
	mov.u32 	%r248, %ctaid.x;
	shl.b32 	%r249, %r248, 6;
	and.b32  	%r250, %r229, 63;
	or.b32  	%r251, %r249, %r250;
	add.s32 	%r252, %r247, %r251;
	cvta.to.global.u64 	%rd41, %rd115;
	mul.wide.s32 	%rd42, %r252, 4;
	add.s64 	%rd43, %rd41, %rd42;
	ld.global.f32 	%f476, [%rd43];
$L__BB0_26:
	ld.param.u32 	%r571, [_Z28matrix_multiplication_kernelPKfS0_Pfiii_param_5];
	ld.param.u32 	%r560, [_Z28matrix_multiplication_kernelPKfS0_Pfiii_param_4];
	and.b32  	%r256, %r229, 63;
	or.b32  	%r257, %r210, %r256;
	setp.ge.s32 	%p36, %r257, %r571;
	st.shared.f32 	[%r9+256], %f476;
	shr.u32 	%r259, %r229, 6;
	add.s32 	%r260, %r647, %r259;
	add.s32 	%r261, %r260, %r649;
	add.s32 	%r262, %r261, 2;
	setp.ge.s32 	%p37, %r262, %r560;
	mov.f32 	%f477, 0f00000000;
	or.pred  	%p38, %p37, %p36;
	@%p38 bra 	$L__BB0_28;
	ld.param.u32 	%r572, [_Z28matrix_multiplication_kernelPKfS0_Pfiii_param_5];
	ld.param.u64 	%rd116, [_Z28matrix_multiplication_kernelPKfS0_Pfiii_param_1];
	shr.u32 	%r264, %r229, 6;
	add.s32 	%r265, %r647, %r264;
	add.s32 	%r266, %r265, %r649;
	add.s32 	%r267, %r266, 2;
	mov.u32 	%r268, %ctaid.x;
	shl.b32 	%r269, %r268, 6;
	and.b32  	%r270, %r229, 63;
	or.b32  	%r271, %r269, %r270;
	mad.lo.s32 	%r272, %r267, %r572, %r271;
	cvta.to.global.u64 	%rd44, %rd116;
	mul.wide.s32 	%rd45, %r272, 4;
	add.s64 	%rd46, %rd44, %rd45;
	ld.global.f32 	%f477, [%rd46];
$L__BB0_28:
	ld.param.u32 	%r573, [_Z28matrix_multiplication_kernelPKfS0_Pfiii_param_5];
	ld.param.u32 	%r561, [_Z28matrix_multiplication_kernelPKfS0_Pfiii_param_4];
	mov.u32 	%r273, %ctaid.x;
	shl.b32 	%r274, %r273, 6;
	or.b32  	%r277, %r274, %r256;
	setp.ge.s32 	%p39, %r277, %r573;
	st.shared.f32 	[%r9+512], %f477;
	shr.u32 	%r279, %r229, 6;
	add.s32 	%r280, %r647, %r279;
	add.s32 	%r281, %r280, %r649;
	add.s32 	%r282, %r281, 3;
	setp.ge.s32 	%p40, %r282, %r561;
	mov.f32 	%f478, 0f00000000;
	or.pred  	%p41, %p40, %p39;
	@%p41 bra 	$L__BB0_30;
	ld.param.u32 	%r574, [_Z28matrix_multiplication_kernelPKfS0_Pfiii_param_5];
	ld.param.u64 	%rd117, [_Z28matrix_multiplication_kernelPKfS0_Pfiii_param_1];
	shr.u32 	%r284, %r229, 6;
	add.s32 	%r285, %r647, %r284;
	add.s32 	%r286, %r285, %r649;
	add.s32 	%r287, %r286, 3;
	mov.u32 	%r288, %ctaid.x;
	shl.b32 	%r289, %r288, 6;
	and.b32  	%r290, %r229, 63;
	or.b32  	%r291, %r289, %r290;
	mad.lo.s32 	%r292, %r287, %r574, %r291;
	cvta.to.global.u64 	%rd47, %rd117;
	mul.wide.s32 	%rd48, %r292, 4;
	add.s64 	%rd49, %rd47, %rd48;
	ld.global.f32 	%f478, [%rd49];
$L__BB0_30:
	ld.param.u32 	%r575, [_Z28matrix_multiplication_kernelPKfS0_Pfiii_param_5];
	ld.param.u32 	%r562, [_Z28matrix_multiplication_kernelPKfS0_Pfiii_param_4];
	mov.u32 	%r295, %tid.x;
	and.b32  	%r296, %r295, 63;
	or.b32  	%r297, %r274, %r296;
	setp.ge.s32 	%p42, %r297, %r575;
	st.shared.f32 	[%r9+768], %f478;
	shr.u32 	%r299, %r295, 6;
	add.s32 	%r300, %r647, %r299;
	add.s32 	%r301, %r300, %r649;
	add.s32 	%r302, %r301, 4;
	setp.ge.s32 	%p43, %r302, %r562;
	mov.f32 	%f479, 0f00000000;
	or.pred  	%p44, %p43, %p42;
	@%p44 bra 	$L__BB0_32;
	ld.param.u32 	%r576, [_Z28matrix_multiplication_kernelPKfS0_Pfiii_param_5];
	ld.param.u64 	%rd118, [_Z28matrix_multiplication_kernelPKfS0_Pfiii_param_1];
	shr.u32 	%r304, %r295, 6;
	add.s32 	%r305, %r647, %r304;
	add.s32 	%r306, %r305, %r649;
	add.s32 	%r307, %r306, 4;
	mov.u32 	%r308, %ctaid.x;
	shl.b32 	%r309, %r308, 6;
	and.b32  	%r310, %r295, 63;
	or.b32  	%r311, %r309, %r310;
	mad.lo.s32 	%r312, %r307, %r576, %r311;
	cvta.to.global.u64 	%rd50, %rd118;
	mul.wide.s32 	%rd51, %r312, 4;
	add.s64 	%rd52, %rd50, %rd51;
	ld.global.f32 	%f479, [%rd52];
$L__BB0_32:
	ld.param.u32 	%r577, [_Z28matrix_multiplication_kernelPKfS0_Pfiii_param_5];
	ld.param.u32 	%r563, [_Z28matrix_multiplication_kernelPKfS0_Pfiii_param_4];
	and.b32  	%r316, %r295, 63;
	or.b32  	%r317, %r274, %r316;
	setp.ge.s32 	%p45, %r317, %r577;
	st.shared.f32 	[%r9+1024], %f479;
	shr.u32 	%r319, %r295, 6;
	add.s32 	%r320, %r647, %r319;
	add.s32 	%r321, %r320, %r649;
	add.s32 	%r322, %r321, 5;
	setp.ge.s32 	%p46, %r322, %r563;
	mov.f32 	%f480, 0f00000000;
	or.pred  	%p47, %p46, %p45;
	@%p47 bra 	$L__BB0_34;
	ld.param.u32 	%r578, [_Z28matrix_multiplication_kernelPKfS0_Pfiii_param_5];
	ld.param.u64 	%rd119, [_Z28matrix_multiplication_kernelPKfS0_Pfiii_param_1];
	shr.u32 	%r324, %r295, 6;
	add.s32 	%r325, %r647, %r324;
	add.s32 	%r326, %r325, %r649;
	add.s32 	%r327, %r326, 5;
	mov.u32 	%r328, %ctaid.x;
	shl.b32 	%r329, %r328, 6;
	and.b32  	%r330, %r295, 63;
	or.b32  	%r331, %r329, %r330;
	mad.lo.s32 	%r332, %r327, %r578, %r331;
	cvta.to.global.u64 	%rd53, %rd119;
	mul.wide.s32 	%rd54, %r332, 4;
	add.s64 	%rd55, %rd53, %rd54;
	ld.global.f32 	%f480, [%rd55];
$L__BB0_34:
	ld.param.u32 	%r579, [_Z28matrix_multiplication_kernelPKfS0_Pfiii_param_5];
	ld.param.u32 	%r564, [_Z28matrix_multiplication_kernelPKfS0_Pfiii_param_4];
	mov.u32 	%r333, %ctaid.x;
	shl.b32 	%r334, %r333, 6;
	or.b32  	%r337, %r334, %r316;
	setp.ge.s32 	%p48, %r337, %r579;
	st.shared.f32 	[%r9+1280], %f480;
	shr.u32 	%r339, %r295, 6;
	add.s32 	%r340, %r647, %r339;
	add.s32 	%r341, %r340, %r649;
	add.s32 	%r342, %r341, 6;
	setp.ge.s32 	%p49, %r342, %r564;
	mov.f32 	%f481, 0f00000000;
	or.pred  	%p50, %p49, %p48;
	@%p50 bra 	$L__BB0_36;
	ld.param.u32 	%r580, [_Z28matrix_multiplication_kernelPKfS0_Pfiii_param_5];
	ld.param.u64 	%rd120, [_Z28matrix_multiplication_kernelPKfS0_Pfiii_param_1];
	shr.u32 	%r344, %r295, 6;
	add.s32 	%r345, %r647, %r344;
	add.s32 	%r346, %r345, %r649;
	add.s32 	%r347, %r346, 6;
	mov.u32 	%r348, %ctaid.x;
	shl.b32 	%r349, %r348, 6;
	and.b32  	%r350, %r295, 63;
	or.b32  	%r351, %r349, %r350;
	mad.lo.s32 	%r352, %r347, %r580, %r351;
	cvta.to.global.u64 	%rd56, %rd120;
	mul.wide.s32 	%rd57, %r352, 4;
	add.s64 	%rd58, %rd56, %rd57;
	ld.global.f32 	%f481, [%rd58];
$L__BB0_36:
	ld.param.u32 	%r581, [_Z28matrix_multiplication_kernelPKfS0_Pfiii_param_5];
	ld.param.u32 	%r565, [_Z28matrix_multiplication_kernelPKfS0_Pfiii_param_4];
	mov.u32 	%r355, %tid.x;
	and.b32  	%r356, %r355, 63;
	or.b32  	%r357, %r334, %r356;
	setp.ge.s32 	%p51, %r357, %r581;
	st.shared.f32 	[%r9+1536], %f481;
	shr.u32 	%r359, %r355, 6;
	add.s32 	%r360, %r647, %r359;
	add.s32 	%r361, %r360, %r649;
	add.s32 	%r362, %r361, 7;
	setp.ge.s32 	%p52, %r362, %r565;
	mov.f32 	%f482, 0f00000000;
	or.pred  	%p53, %p52, %p51;
	@%p53 bra 	$L__BB0_38;
	ld.param.u32 	%r582, [_Z28matrix_multiplication_kernelPKfS0_Pfiii_param_5];
	ld.param.u64 	%rd121, [_Z28matrix_multiplication_kernelPKfS0_Pfiii_param_1];
	mov.u32 	%r368, %ctaid.x;
	shl.b32 	%r369, %r368, 6;
	and.b32  	%r370, %r355, 63;
	or.b32  	%r371, %r369, %r370;
	mad.lo.s32 	%r372, %r362, %r582, %r371;
	cvta.to.global.u64 	%rd59, %rd121;
	mul.wide.s32 	%rd60, %r372, 4;
	add.s64 	%rd61, %rd59, %rd60;
	ld.global.f32 	%f482, [%rd61];
$L__BB0_38:
	st.shared.f32 	[%r9+1792], %f482;
	add.s32 	%r649, %r649, 8;
	setp.ne.s32 	%p54, %r649, 64;
	@%p54 bra 	$L__BB0_22;
	bar.sync 	0;
	mov.b32 	%r650, 0;
$L__BB0_40:
	mov.u32 	%r374, %tid.x;
	setp.gt.u32 	%p55, %r374, 63;
	mov.f32 	%f547, 0f00000000;
	@%p55 bra 	$L__BB0_42;
	shl.b32 	%r376, %r374, 6;
	and.b32  	%r377, %r376, 65024;
	add.s32 	%r378, %r377, %r650;
	shl.b32 	%r379, %r378, 2;
	mov.u32 	%r380, _ZZ28matrix_multiplication_kernelPKfS0_PfiiiE2As;
	add.s32 	%r381, %r380, %r379;
	ld.shared.f32 	%f547, [%r381];
$L__BB0_42:
	and.b32  	%r383, %r374, 1016;
	setp.gt.u32 	%p56, %r383, 62;
	mov.f32 	%f548, 0f00000000;
	@%p56 bra 	$L__BB0_44;
	shl.b32 	%r385, %r374, 6;
	and.b32  	%r386, %r385, 65024;
	add.s32 	%r387, %r386, %r650;
	shl.b32 	%r388, %r387, 2;
	mov.u32 	%r389, _ZZ28matrix_multiplication_kernelPKfS0_PfiiiE2As;
	add.s32 	%r390, %r389, %r388;
	ld.shared.f32 	%f548, [%r390+256];
$L__BB0_44:
	setp.gt.u32 	%p57, %r383, 61;
	mov.f32 	%f549, 0f00000000;
	@%p57 bra 	$L__BB0_46;
	shl.b32 	%r394, %r374, 6;
	and.b32  	%r395, %r394, 65024;
	add.s32 	%r396, %r395, %r650;
	shl.b32 	%r397, %r396, 2;
	mov.u32 	%r398, _ZZ28matrix_multiplication_kernelPKfS0_PfiiiE2As;
	add.s32 	%r399, %r398, %r397;
	ld.shared.f32 	%f549, [%r399+512];
$L__BB0_46:
	setp.gt.u32 	%p58, %r383, 60;
	mov.f32 	%f550, 0f00000000;
	@%p58 bra 	$L__BB0_48;
	shl.b32 	%r403, %r374, 6;
	and.b32  	%r404, %r403, 65024;
	add.s32 	%r405, %r404, %r650;
	shl.b32 	%r406, %r405, 2;
	mov.u32 	%r407, _ZZ28matrix_multiplication_kernelPKfS0_PfiiiE2As;
	add.s32 	%r408, %r407, %r406;
	ld.shared.f32 	%f550, [%r408+768];
$L__BB0_48:
	setp.gt.u32 	%p59, %r383, 59;
	mov.f32 	%f551, 0f00000000;
	@%p59 bra 	$L__BB0_50;
	shl.b32 	%r412, %r374, 6;
	and.b32  	%r413, %r412, 65024;
	add.s32 	%r414, %r413, %r650;
	shl.b32 	%r415, %r414, 2;
	mov.u32 	%r416, _ZZ28matrix_multiplication_kernelPKfS0_PfiiiE2As;
	add.s32 	%r417, %r416, %r415;
	ld.shared.f32 	%f551, [%r417+1024];
$L__BB0_50:
	setp.gt.u32 	%p60, %r383, 58;
	mov.f32 	%f552, 0f00000000;
	@%p60 bra 	$L__BB0_52;
	shl.b32 	%r421, %r374, 6;
	and.b32  	%r422, %r421, 65024;
	add.s32 	%r423, %r422, %r650;
	shl.b32 	%r424, %r423, 2;
	mov.u32 	%r425, _ZZ28matrix_multiplication_kernelPKfS0_PfiiiE2As;
	add.s32 	%r426, %r425, %r424;
	ld.shared.f32 	%f552, [%r426+1280];
$L__BB0_52:
	setp.gt.u32 	%p61, %r383, 57;
	mov.f32 	%f553, 0f00000000;
	@%p61 bra 	$L__BB0_54;
	shl.b32 	%r430, %r374, 6;
	and.b32  	%r431, %r430, 65024;
	add.s32 	%r432, %r431, %r650;
	shl.b32 	%r433, %r432, 2;
	mov.u32 	%r434, _ZZ28matrix_multiplication_kernelPKfS0_PfiiiE2As;
	add.s32 	%r435, %r434, %r433;
	ld.shared.f32 	%f553, [%r435+1536];
$L__BB0_54:
	setp.gt.u32 	%p62, %r383, 56;
	mov.f32 	%f554, 0f00000000;
	@%p62 bra 	$L__BB0_56;
	shl.b32 	%r439, %r374, 6;
	and.b32  	%r440, %r439, 65024;
	add.s32 	%r441, %r440, %r650;
	shl.b32 	%r442, %r441, 2;
	mov.u32 	%r443, _ZZ28matrix_multiplication_kernelPKfS0_PfiiiE2As;
	add.s32 	%r444, %r443, %r442;
	ld.shared.f32 	%f554, [%r444+1792];
$L__BB0_56:
	mov.u32 	%r445, %tid.x;
	shl.b32 	%r446, %r650, 8;
	shl.b32 	%r447, %r445, 5;
	and.b32  	%r448, %r447, 224;
	or.b32  	%r449, %r448, %r446;
	mov.u32 	%r450, _ZZ28matrix_multiplication_kernelPKfS0_PfiiiE2Bs;
	add.s32 	%r451, %r450, %r449;
	ld.shared.f32 	%f331, [%r451];
	ld.shared.f32 	%f332, [%r451+4];
	ld.shared.f32 	%f333, [%r451+8];
	ld.shared.f32 	%f334, [%r451+12];
	ld.shared.f32 	%f335, [%r451+16];
	ld.shared.f32 	%f336, [%r451+20];
	ld.shared.f32 	%f337, [%r451+24];
	ld.shared.f32 	%f338, [%r451+28];
	fma.rn.f32 	%f393, %f547, %f331, %f393;
	fma.rn.f32 	%f392, %f547, %f332, %f392;
	fma.rn.f32 	%f391, %f547, %f333, %f391;
	fma.rn.f32 	%f390, %f547, %f334, %f390;
	fma.rn.f32 	%f389, %f547, %f335, %f389;
	fma.rn.f32 	%f388, %f547, %f336, %f388;
	fma.rn.f32 	%f387, %f547, %f337, %f387;
	fma.rn.f32 	%f386, %f547, %f338, %f386;
	fma.rn.f32 	%f385, %f548, %f331, %f385;
	fma.rn.f32 	%f384, %f548, %f332, %f384;
	fma.rn.f32 	%f383, %f548, %f333, %f383;
	fma.rn.f32 	%f382, %f548, %f334, %f382;
	fma.rn.f32 	%f381, %f548, %f335, %f381;
	fma.rn.f32 	%f380, %f548, %f336, %f380;
	fma.rn.f32 	%f379, %f548, %f337, %f379;
	fma.rn.f32 	%f378, %f548, %f338, %f378;
	fma.rn.f32 	%f377, %f549, %f331, %f377;
	fma.rn.f32 	%f376, %f549, %f332, %f376;
	fma.rn.f32 	%f375, %f549, %f333, %f375;
	fma.rn.f32 	%f374, %f549, %f334, %f374;
	fma.rn.f32 	%f373, %f549, %f335, %f373;
	fma.rn.f32 	%f372, %f549, %f336, %f372;
	fma.rn.f32 	%f371, %f549, %f337, %f371;
	fma.rn.f32 	%f370, %f549, %f338, %f370;
	fma.rn.f32 	%f369, %f550, %f331, %f369;
	fma.rn.f32 	%f368, %f550, %f332, %f368;
	fma.rn.f32 	%f367, %f550, %f333, %f367;
	fma.rn.f32 	%f366, %f550, %f334, %f366;
	fma.rn.f32 	%f365, %f550, %f335, %f365;
	fma.rn.f32 	%f364, %f550, %f336, %f364;
	fma.rn.f32 	%f363, %f550, %f337, %f363;
	fma.rn.f32 	%f362, %f550, %f338, %f362;
	fma.rn.f32 	%f361, %f551, %f331, %f361;
	fma.rn.f32 	%f360, %f551, %f332, %f360;
	fma.rn.f32 	%f359, %f551, %f333, %f359;
	fma.rn.f32 	%f358, %f551, %f334, %f358;
	fma.rn.f32 	%f357, %f551, %f335, %f357;
	fma.rn.f32 	%f356, %f551, %f336, %f356;
	fma.rn.f32 	%f355, %f551, %f337, %f355;
	fma.rn.f32 	%f354, %f551, %f338, %f354;
	fma.rn.f32 	%f353, %f552, %f331, %f353;
	fma.rn.f32 	%f352, %f552, %f332, %f352;
	fma.rn.f32 	%f351, %f552, %f333, %f351;
	fma.rn.f32 	%f350, %f552, %f334, %f350;
	fma.rn.f32 	%f349, %f552, %f335, %f349;
	fma.rn.f32 	%f348, %f552, %f336, %f348;
	fma.rn.f32 	%f347, %f552, %f337, %f347;
	fma.rn.f32 	%f346, %f552, %f338, %f346;
	fma.rn.f32 	%f345, %f553, %f331, %f345;
	fma.rn.f32 	%f344, %f553, %f332, %f344;
	fma.rn.f32 	%f343, %f553, %f333, %f343;
	fma.rn.f32 	%f342, %f553, %f334, %f342;
	fma.rn.f32 	%f341, %f553, %f335, %f341;
	fma.rn.f32 	%f340, %f553, %f336, %f340;
	fma.rn.f32 	%f339, %f553, %f337, %f339;
	fma.rn.f32 	%f394, %f553, %f338, %f394;
	fma.rn.f32 	%f395, %f554, %f331, %f395;
	fma.rn.f32 	%f396, %f554, %f332, %f396;
	fma.rn.f32 	%f397, %f554, %f333, %f397;
	fma.rn.f32 	%f398, %f554, %f334, %f398;
	fma.rn.f32 	%f399, %f554, %f335, %f399;
	fma.rn.f32 	%f400, %f554, %f336, %f400;
	fma.rn.f32 	%f401, %f554, %f337, %f401;
	fma.rn.f32 	%f402, %f554, %f338, %f402;
	add.s32 	%r650, %r650, 1;
	setp.ne.s32 	%p63, %r650, 64;
	@%p63 bra 	$L__BB0_40;
	ld.param.u32 	%r566, [_Z28matrix_multiplication_kernelPKfS0_Pfiii_param_4];
	bar.sync 	0;
	add.s32 	%r647, %r647, 64;
	setp.lt.u32 	%p64, %r647, %r566;
	@%p64 bra 	$L__BB0_3;
$L__BB0_58:
	ld.param.u32 	%r583, [_Z28matrix_multiplication_kernelPKfS0_Pfiii_param_5];
	ld.param.u32 	%r477, [_Z28matrix_multiplication_kernelPKfS0_Pfiii_param_3];
	mov.u32 	%r452, %ctaid.y;
	shl.b32 	%r453, %r452, 6;
	mov.u32 	%r454, %tid.x;
	and.b32  	%r455, %r454, 1016;
	add.s32 	%r2, %r453, %r455;
	shl.b32 	%r456, %r454, 3;
	and.b32  	%r457, %r456, 56;
	mov.u32 	%r458, %ctaid.x;
	shl.b32 	%r459, %r458, 6;
	or.b32  	%r460, %r457, %r459;
	setp.lt.s32 	%p65, %r2, %r477;
	mul.lo.s32 	%r4, %r2, %r583;
	setp.lt.s32 	%p66, %r460, %r583;
	and.pred  	%p67, %p65, %p66;
	@%p67 bra 	$L__BB0_59;
	bra.uni 	$L__BB0_60;
$L__BB0_59:
	ld.param.u64 	%rd122, [_Z28matrix_multiplication_kernelPKfS0_Pfiii_param_2];
	add.s32 	%r461, %r460, %r4;
	cvta.to.global.u64 	%rd62, %rd122;
	mul.wide.s32 	%rd63, %r461, 4;
	add.s64 	%rd64, %rd62, %rd63;
	st.global.f32 	[%rd64], %f393;
$L__BB0_60:
	ld.param.u32 	%r584, [_Z28matrix_multiplication_kernelPKfS0_Pfiii_param_5];
	ld.param.u32 	%r478, [_Z28matrix_multiplication_kernelPKfS0_Pfiii_param_3];
	ld.param.u64 	%rd123, [_Z28matrix_multiplication_kernelPKfS0_Pfiii_param_2];
	setp.ge.s32 	%p68, %r2, %r478;
	add.s32 	%r14, %r460, 1;
	setp.ge.s32 	%p69, %r14, %r584;
	cvt.s64.s32 	%rd65, %r4;
	cvt.s64.s32 	%rd1, %r460;
	add.s64 	%rd66, %rd1, %rd65;
	cvta.to.global.u64 	%rd67, %rd123;
	shl.b64 	%rd68, %rd66, 2;
	add.s64 	%rd2, %rd67, %rd68;
	or.pred  	%p70, %p68, %p69;
	@%p70 bra 	$L__BB0_62;
	st.global.f32 	[%rd2+4], %f392;
$L__BB0_62:
	ld.param.u32 	%r585, [_Z28matrix_multiplication_kernelPKfS0_Pfiii_param_5];
	ld.param.u32 	%r479, [_Z28matrix_multiplication_kernelPKfS0_Pfiii_param_3];
	setp.ge.s32 	%p71, %r2, %r479;
	add.s32 	%r15, %r460, 2;
	setp.ge.s32 	%p72, %r15, %r585;
	or.pred  	%p73, %p71, %p72;
	@%p73 bra 	$L__BB0_64;
	st.global.f32 	[%rd2+8], %f391;
$L__BB0_64:
	ld.param.u32 	%r586, [_Z28matrix_multiplication_kernelPKfS0_Pfiii_param_5];
	ld.param.u32 	%r480, [_Z28matrix_multiplication_kernelPKfS0_Pfiii_param_3];
	setp.ge.s32 	%p74, %r2, %r480;
	add.s32 	%r16, %r460, 3;
	setp.ge.s32 	%p75, %r16, %r586;
	or.pred  	%p76, %p74, %p75;
	@%p76 bra 	$L__BB0_66;
	st.global.f32 	[%rd2+12], %f390;
$L__BB0_66:
	ld.param.u32 	%r587, [_Z28matrix_multiplication_kernelPKfS0_Pfiii_param_5];
	ld.param.u32 	%r481, [_Z28matrix_multiplication_kernelPKfS0_Pfiii_param_3];
	setp.ge.s32 	%p77, %r2, %r481;
	add.s32 	%r17, %r460, 4;
	setp.ge.s32 	%p78, %r17, %r587;
	or.pred  	%p79, %p77, %p78;
	@%p79 bra 	$L__BB0_68;
	st.global.f32 	[%rd2+16], %f389;
$L__BB0_68:
	ld.param.u32 	%r588, [_Z28matrix_multiplication_kernelPKfS0_Pfiii_param_5];
	ld.param.u32 	%r482, [_Z28matrix_multiplication_kernelPKfS0_Pfiii_param_3];
	setp.ge.s32 	%p80, %r2, %r482;
	add.s32 	%r18, %r460, 5;
	setp.ge.s32 	%p81, %r18, %r588;
	or.pred  	%p82, %p80, %p81;
	@%p82 bra 	$L__BB0_70;
	st.global.f32 	[%rd2+20], %f388;
$L__BB0_70:
	ld.param.u32 	%r589, [_Z28matrix_multiplication_kernelPKfS0_Pfiii_param_5];
	ld.param.u32 	%r483, [_Z28matrix_multiplication_kernelPKfS0_Pfiii_param_3];
	setp.ge.s32 	%p83, %r2, %r483;
	add.s32 	%r19, %r460, 6;
	setp.ge.s32 	%p84, %r19, %r589;
	or.pred  	%p85, %p83, %p84;
	@%p85 bra 	$L__BB0_72;
	st.global.f32 	[%rd2+24], %f387;
$L__BB0_72:
	ld.param.u32 	%r590, [_Z28matrix_multiplication_kernelPKfS0_Pfiii_param_5];
	ld.param.u32 	%r484, [_Z28matrix_multiplication_kernelPKfS0_Pfiii_param_3];
	setp.ge.s32 	%p86, %r2, %r484;
	add.s32 	%r20, %r460, 7;
	setp.ge.s32 	%p87, %r20, %r590;
	or.pred  	%p88, %p86, %p87;
	@%p88 bra 	$L__BB0_74;
	st.global.f32 	[%rd2+28], %f386;
$L__BB0_74:
	ld.param.u32 	%r591, [_Z28matrix_multiplication_kernelPKfS0_Pfiii_param_5];
	ld.param.u32 	%r485, [_Z28matrix_multiplication_kernelPKfS0_Pfiii_param_3];
	setp.ge.s32 	%p89, %r460, %r591;
	add.s32 	%r21, %r2, 1;
	setp.ge.s32 	%p90, %r21, %r485;
	add.s32 	%r22, %r4, %r591;
	or.pred  	%p91, %p90, %p89;
	@%p91 bra 	$L__BB0_76;
	ld.param.u64 	%rd124, [_Z28matrix_multiplication_kernelPKfS0_Pfiii_param_2];
	add.s32 	%r462, %r460, %r22;
	cvta.to.global.u64 	%rd69, %rd124;
	mul.wide.s32 	%rd70, %r462, 4;
	add.s64 	%rd71, %rd69, %rd70;
	st.global.f32 	[%rd71], %f385;
$L__BB0_76:
	ld.param.u32 	%r592, [_Z28matrix_multiplication_kernelPKfS0_Pfiii_param_5];
	ld.param.u32 	%r486, [_Z28matrix_multiplication_kernelPKfS0_Pfiii_param_3];
	ld.param.u64 	%rd125, [_Z28matrix_multiplication_kernelPKfS0_Pfiii_param_2];
	setp.ge.s32 	%p92, %r21, %r486;
	setp.ge.s32 	%p93, %r14, %r592;
	cvt.s64.s32 	%rd72, %r22;
	add.s64 	%rd73, %rd1, %rd72;
	cvta.to.global.u64 	%rd74, %rd125;
	shl.b64 	%rd75, %rd73, 2;
	add.s64 	%rd3, %rd74, %rd75;
	or.pred  	%p94, %p92, %p93;
	@%p94 bra 	$L__BB0_78;
	st.global.f32 	[%rd3+4], %f384;
$L__BB0_78:
	ld.param.u32 	%r593, [_Z28matrix_multiplication_kernelPKfS0_Pfiii_param_5];
	ld.param.u32 	%r487, [_Z28matrix_multiplication_kernelPKfS0_Pfiii_param_3];
	setp.ge.s32 	%p95, %r21, %r487;
	setp.ge.s32 	%p96, %r15, %r593;
	or.pred  	%p97, %p95, %p96;
	@%p97 bra 	$L__BB0_80;
	st.global.f32 	[%rd3+8], %f383;
$L__BB0_80:
	ld.param.u32 	%r594, [_Z28matrix_multiplication_kernelPKfS0_Pfiii_param_5];
	ld.param.u32 	%r488, [_Z28matrix_multiplication_kernelPKfS0_Pfiii_param_3];
	setp.ge.s32 	%p98, %r21, %r488;
	setp.ge.s32 	%p99, %r16, %r594;
	or.pred  	%p100, %p98, %p99;
	@%p100 bra 	$L__BB0_82;
	st.global.f32 	[%rd3+12], %f382;
$L__BB0_82:
	ld.param.u32 	%r595, [_Z28matrix_multiplication_kernelPKfS0_Pfiii_param_5];
	ld.param.u32 	%r489, [_Z28matrix_multiplication_kernelPKfS0_Pfiii_param_3];
	setp.ge.s32 	%p101, %r21, %r489;
	setp.ge.s32 	%p102, %r17, %r595;
	or.pred  	%p103, %p101, %p102;
	@%p103 bra 	$L__BB0_84;
	st.global.f32 	[%rd3+16], %f381;
$L__BB0_84:
	ld.param.u32 	%r596, [_Z28matrix_multiplication_kernelPKfS0_Pfiii_param_5];
	ld.param.u32 	%r490, [_Z28matrix_multiplication_kernelPKfS0_Pfiii_param_3];
	setp.ge.s32 	%p104, %r21, %r490;
	setp.ge.s32 	%p105, %r18, %r596;
	or.pred  	%p106, %p104, %p105;
	@%p106 bra 	$L__BB0_86;
	st.global.f32 	[%rd3+20], %f380;
$L__BB0_86:
	ld.param.u32 	%r597, [_Z28matrix_multiplication_kernelPKfS0_Pfiii_param_5];
	ld.param.u32 	%r491, [_Z28matrix_multiplication_kernelPKfS0_Pfiii_param_3];
	setp.ge.s32 	%p107, %r21, %r491;
	setp.ge.s32 	%p108, %r19, %r597;
	or.pred  	%p109, %p107, %p108;
	@%p109 bra 	$L__BB0_88;
	st.global.f32 	[%rd3+24], %f379;
$L__BB0_88:
	ld.param.u32 	%r598, [_Z28matrix_multiplication_kernelPKfS0_Pfiii_param_5];
	ld.param.u32 	%r492, [_Z28matrix_multiplication_kernelPKfS0_Pfiii_param_3];
	setp.ge.s32 	%p110, %r21, %r492;
	setp.ge.s32 	%p111, %r20, %r598;
	or.pred  	%p112, %p110, %p111;
	@%p112 bra 	$L__BB0_90;
	st.global.f32 	[%rd3+28], %f378;
$L__BB0_90:
	ld.param.u32 	%r599, [_Z28matrix_multiplication_kernelPKfS0_Pfiii_param_5];
	ld.param.u32 	%r493, [_Z28matrix_multiplication_kernelPKfS0_Pfiii_param_3];
	ld.param.u64 	%rd126, [_Z28matrix_multiplication_kernelPKfS0_Pfiii_param_2];
	cvta.to.global.u64 	%rd4, %rd126;
	setp.ge.s32 	%p113, %r460, %r599;
	add.s32 	%r23, %r2, 2;
	setp.ge.s32 	%p114, %r23, %r493;
	add.s32 	%r24, %r22, %r599;
	or.pred  	%p115, %p114, %p113;
	@%p115 bra 	$L__BB0_92;
	add.s32 	%r463, %r460, %r24;
	mul.wide.s32 	%rd76, %r463, 4;
	add.s64 	%rd77, %rd4, %rd76;
	st.global.f32 	[%rd77], %f377;
$L__BB0_92:
	ld.param.u32 	%r600, [_Z28matrix_multiplication_kernelPKfS0_Pfiii_param_5];
	ld.param.u32 	%r494, [_Z28matrix_multiplication_kernelPKfS0_Pfiii_param_3];
	setp.ge.s32 	%p116, %r23, %r494;
	setp.ge.s32 	%p117, %r14, %r600;
	cvt.s64.s32 	%rd78, %r24;
	add.s64 	%rd79, %rd1, %rd78;
	shl.b64 	%rd80, %rd79, 2;
	add.s64 	%rd5, %rd4, %rd80;
	or.pred  	%p118, %p116, %p117;
	@%p118 bra 	$L__BB0_94;
	st.global.f32 	[%rd5+4], %f376;
$L__BB0_94:
	ld.param.u32 	%r601, [_Z28matrix_multiplication_kernelPKfS0_Pfiii_param_5];
	ld.param.u32 	%r495, [_Z28matrix_multiplication_kernelPKfS0_Pfiii_param_3];
	setp.ge.s32 	%p119, %r23, %r495;
	setp.ge.s32 	%p120, %r15, %r601;
	or.pred  	%p121, %p119, %p120;
	@%p121 bra 	$L__BB0_96;
	st.global.f32 	[%rd5+8], %f375;
$L__BB0_96:
	ld.param.u32 	%r602, [_Z28matrix_multiplication_kernelPKfS0_Pfiii_param_5];
	ld.param.u32 	%r496, [_Z28matrix_multiplication_kernelPKfS0_Pfiii_param_3];
	setp.ge.s32 	%p122, %r23, %r496;
	setp.ge.s32 	%p123, %r16, %r602;
	or.pred  	%p124, %p122, %p123;
	@%p124 bra 	$L__BB0_98;
	st.global.f32 	[%rd5+12], %f374;
$L__BB0_98:
	ld.param.u32 	%r603, [_Z28matrix_multiplication_kernelPKfS0_Pfiii_param_5];
	ld.param.u32 	%r497, [_Z28matrix_multiplication_kernelPKfS0_Pfiii_param_3];
	setp.ge.s32 	%p125, %r23, %r497;
	setp.ge.s32 	%p126, %r17, %r603;
	or.pred  	%p127, %p125, %p126;
	@%p127 bra 	$L__BB0_100;
	st.global.f32 	[%rd5+16], %f373;
$L__BB0_100:
	ld.param.u32 	%r604, [_Z28matrix_multiplication_kernelPKfS0_Pfiii_param_5];
	ld.param.u32 	%r498, [_Z28matrix_multiplication_kernelPKfS0_Pfiii_param_3];
	setp.ge.s32 	%p128, %r23, %r498;
	setp.ge.s32 	%p129, %r18, %r604;
	or.pred  	%p130, %p128, %p129;
	@%p130 bra 	$L__BB0_102;
	st.global.f32 	[%rd5+20], %f372;
$L__BB0_102:
	ld.param.u32 	%r605, [_Z28matrix_multiplication_kernelPKfS0_Pfiii_param_5];
	ld.param.u32 	%r499, [_Z28matrix_multiplication_kernelPKfS0_Pfiii_param_3];
	setp.ge.s32 	%p131, %r23, %r499;
	setp.ge.s32 	%p132, %r19, %r605;
	or.pred  	%p133, %p131, %p132;
	@%p133 bra 	$L__BB0_104;
	st.global.f32 	[%rd5+24], %f371;
$L__BB0_104:
	ld.param.u32 	%r606, [_Z28matrix_multiplication_kernelPKfS0_Pfiii_param_5];
	ld.param.u32 	%r500, [_Z28matrix_multiplication_kernelPKfS0_Pfiii_param_3];
	setp.ge.s32 	%p134, %r23, %r500;
	setp.ge.s32 	%p135, %r20, %r606;
	or.pred  	%p136, %p134, %p135;
	@%p136 bra 	$L__BB0_106;
	st.global.f32 	[%rd5+28], %f370;
$L__BB0_106:
	ld.param.u32 	%r607, [_Z28matrix_multiplication_kernelPKfS0_Pfiii_param_5];
	ld.param.u32 	%r501, [_Z28matrix_multiplication_kernelPKfS0_Pfiii_param_3];
	setp.ge.s32 	%p137, %r460, %r607;
	add.s32 	%r25, %r2, 3;
	setp.ge.s32 	%p138, %r25, %r501;
	add.s32 	%r26, %r24, %r607;
	or.pred  	%p139, %p138, %p137;
	@%p139 bra 	$L__BB0_108;
	add.s32 	%r464, %r460, %r26;
	mul.wide.s32 	%rd81, %r464, 4;
	add.s64 	%rd82, %rd4, %rd81;
	st.global.f32 	[%rd82], %f369;
$L__BB0_108:
	ld.param.u32 	%r608, [_Z28matrix_multiplication_kernelPKfS0_Pfiii_param_5];
	ld.param.u32 	%r502, [_Z28matrix_multiplication_kernelPKfS0_Pfiii_param_3];
	setp.ge.s32 	%p140, %r25, %r502;
	setp.ge.s32 	%p141, %r14, %r608;
	cvt.s64.s32 	%rd83, %r26;
	add.s64 	%rd84, %rd1, %rd83;
	shl.b64 	%rd85, %rd84, 2;
	add.s64 	%rd6, %rd4, %rd85;
	or.pred  	%p142, %p140, %p141;
	@%p142 bra 	$L__BB0_110;
	st.global.f32 	[%rd6+4], %f368;
$L__BB0_110:
	ld.param.u32 	%r609, [_Z28matrix_multiplication_kernelPKfS0_Pfiii_param_5];
	ld.param.u32 	%r503, [_Z28matrix_multiplication_kernelPKfS0_Pfiii_param_3];
	setp.ge.s32 	%p143, %r25, %r503;
	setp.ge.s32 	%p144, %r15, %r609;
	or.pred  	%p145, %p143, %p144;
	@%p145 bra 	$L__BB0_112;
	st.global.f32 	[%rd6+8], %f367;
$L__BB0_112:
	ld.param.u32 	%r610, [_Z28matrix_multiplication_kernelPKfS0_Pfiii_param_5];
	ld.param.u32 	%r504, [_Z28matrix_multiplication_kernelPKfS0_Pfiii_param_3];
	setp.ge.s32 	%p146, %r25, %r504;
	setp.ge.s32 	%p147, %r16, %r610;
	or.pred  	%p148, %p146, %p147;
	@%p148 bra 	$L__BB0_114;
	st.global.f32 	[%rd6+12], %f366;
$L__BB0_114:
	ld.param.u32 	%r611, [_Z28matrix_multiplication_kernelPKfS0_Pfiii_param_5];
	ld.param.u32 	%r505, [_Z28matrix_multiplication_kernelPKfS0_Pfiii_param_3];
	setp.ge.s32 	%p149, %r25, %r505;
	setp.ge.s32 	%p150, %r17, %r611;
	or.pred  	%p151, %p149, %p150;
	@%p151 bra 	$L__BB0_116;
	st.global.f32 	[%rd6+16], %f365;
$L__BB0_116:
	ld.param.u32 	%r612, [_Z28matrix_multiplication_kernelPKfS0_Pfiii_param_5];
	ld.param.u32 	%r506, [_Z28matrix_multiplication_kernelPKfS0_Pfiii_param_3];
	setp.ge.s32 	%p152, %r25, %r506;
	setp.ge.s32 	%p153, %r18, %r612;
	or.pred  	%p154, %p152, %p153;
	@%p154 bra 	$L__BB0_118;
	st.global.f32 	[%rd6+20], %f364;
$L__BB0_118:
	ld.param.u32 	%r613, [_Z28matrix_multiplication_kernelPKfS0_Pfiii_param_5];
	ld.param.u32 	%r507, [_Z28matrix_multiplication_kernelPKfS0_Pfiii_param_3];
	setp.ge.s32 	%p155, %r25, %r507;
	setp.ge.s32 	%p156, %r19, %r613;
	or.pred  	%p157, %p155, %p156;
	@%p157 bra 	$L__BB0_120;
	st.global.f32 	[%rd6+24], %f363;
$L__BB0_120:
	ld.param.u32 	%r614, [_Z28matrix_multiplication_kernelPKfS0_Pfiii_param_5];
	ld.param.u32 	%r508, [_Z28matrix_multiplication_kernelPKfS0_Pfiii_param_3];
	setp.ge.s32 	%p158, %r25, %r508;
	setp.ge.s32 	%p159, %r20, %r614;
	or.pred  	%p160, %p158, %p159;
	@%p160 bra 	$L__BB0_122;
	st.global.f32 	[%rd6+28], %f362;
$L__BB0_122:
	ld.param.u32 	%r615, [_Z28matrix_multiplication_kernelPKfS0_Pfiii_param_5];
	ld.param.u32 	%r509, [_Z28matrix_multiplication_kernelPKfS0_Pfiii_param_3];
	setp.ge.s32 	%p161, %r460, %r615;
	add.s32 	%r27, %r2, 4;
	setp.ge.s32 	%p162, %r27, %r509;
	add.s32 	%r28, %r26, %r615;
	or.pred  	%p163, %p162, %p161;
	@%p163 bra 	$L__BB0_124;
	add.s32 	%r465, %r460, %r28;
	mul.wide.s32 	%rd86, %r465, 4;
	add.s64 	%rd87, %rd4, %rd86;
	st.global.f32 	[%rd87], %f361;
$L__BB0_124:
	ld.param.u32 	%r616, [_Z28matrix_multiplication_kernelPKfS0_Pfiii_param_5];
	ld.param.u32 	%r510, [_Z28matrix_multiplication_kernelPKfS0_Pfiii_param_3];
	setp.ge.s32 	%p164, %r27, %r510;
	setp.ge.s32 	%p165, %r14, %r616;
	cvt.s64.s32 	%rd88, %r28;
	add.s64 	%rd89, %rd1, %rd88;
	shl.b64 	%rd90, %rd89, 2;
	add.s64 	%rd7, %rd4, %rd90;
	or.pred  	%p166, %p164, %p165;
	@%p166 bra 	$L__BB0_126;
	st.global.f32 	[%rd7+4], %f360;
$L__BB0_126:
	ld.param.u32 	%r617, [_Z28matrix_multiplication_kernelPKfS0_Pfiii_param_5];
	ld.param.u32 	%r511, [_Z28matrix_multiplication_kernelPKfS0_Pfiii_param_3];
	setp.ge.s32 	%p167, %r27, %r511;
	setp.ge.s32 	%p168, %r15, %r617;
	or.pred  	%p169, %p167, %p168;
	@%p169 bra 	$L__BB0_128;
	st.global.f32 	[%rd7+8], %f359;
$L__BB0_128:
	ld.param.u32 	%r618, [_Z28matrix_multiplication_kernelPKfS0_Pfiii_param_5];
	ld.param.u32 	%r512, [_Z28matrix_multiplication_kernelPKfS0_Pfiii_param_3];
	setp.ge.s32 	%p170, %r27, %r512;
	setp.ge.s32 	%p171, %r16, %r618;
	or.pred  	%p172, %p170, %p171;
	@%p172 bra 	$L__BB0_130;
	st.global.f32 	[%rd7+12], %f358;
$L__BB0_130:
	ld.param.u32 	%r619, [_Z28matrix_multiplication_kernelPKfS0_Pfiii_param_5];
	ld.param.u32 	%r513, [_Z28matrix_multiplication_kernelPKfS0_Pfiii_param_3];
	setp.ge.s32 	%p173, %r27, %r513;
	setp.ge.s32 	%p174, %r17, %r619;
	or.pred  	%p175, %p173, %p174;
	@%p175 bra 	$L__BB0_132;
	st.global.f32 	[%rd7+16], %f357;
$L__BB0_132:
	ld.param.u32 	%r620, [_Z28matrix_multiplication_kernelPKfS0_Pfiii_param_5];
	ld.param.u32 	%r514, [_Z28matrix_multiplication_kernelPKfS0_Pfiii_param_3];
	setp.ge.s32 	%p176, %r27, %r514;
	setp.ge.s32 	%p177, %r18, %r620;
	or.pred  	%p178, %p176, %p177;
	@%p178 bra 	$L__BB0_134;
	st.global.f32 	[%rd7+20], %f356;
$L__BB0_134:
	ld.param.u32 	%r621, [_Z28matrix_multiplication_kernelPKfS0_Pfiii_param_5];
	ld.param.u32 	%r515, [_Z28matrix_multiplication_kernelPKfS0_Pfiii_param_3];
	setp.ge.s32 	%p179, %r27, %r515;
	setp.ge.s32 	%p180, %r19, %r621;
	or.pred  	%p181, %p179, %p180;
	@%p181 bra 	$L__BB0_136;
	st.global.f32 	[%rd7+24], %f355;
$L__BB0_136:
	ld.param.u32 	%r622, [_Z28matrix_multiplication_kernelPKfS0_Pfiii_param_5];
	ld.param.u32 	%r516, [_Z28matrix_multiplication_kernelPKfS0_Pfiii_param_3];
	setp.ge.s32 	%p182, %r27, %r516;
	setp.ge.s32 	%p183, %r20, %r622;
	or.pred  	%p184, %p182, %p183;
	@%p184 bra 	$L__BB0_138;
	st.global.f32 	[%rd7+28], %f354;
$L__BB0_138:
	ld.param.u32 	%r623, [_Z28matrix_multiplication_kernelPKfS0_Pfiii_param_5];
	ld.param.u32 	%r517, [_Z28matrix_multiplication_kernelPKfS0_Pfiii_param_3];
	setp.ge.s32 	%p185, %r460, %r623;
	add.s32 	%r29, %r2, 5;
	setp.ge.s32 	%p186, %r29, %r517;
	add.s32 	%r30, %r28, %r623;
	or.pred  	%p187, %p186, %p185;
	@%p187 bra 	$L__BB0_140;
	add.s32 	%r466, %r460, %r30;
	mul.wide.s32 	%rd91, %r466, 4;
	add.s64 	%rd92, %rd4, %rd91;
	st.global.f32 	[%rd92], %f353;
$L__BB0_140:
	ld.param.u32 	%r624, [_Z28matrix_multiplication_kernelPKfS0_Pfiii_param_5];
	ld.param.u32 	%r518, [_Z28matrix_multiplication_kernelPKfS0_Pfiii_param_3];
	setp.ge.s32 	%p188, %r29, %r518;
	setp.ge.s32 	%p189, %r14, %r624;
	cvt.s64.s32 	%rd93, %r30;
	add.s64 	%rd94, %rd1, %rd93;
	shl.b64 	%rd95, %rd94, 2;
	add.s64 	%rd8, %rd4, %rd95;
	or.pred  	%p190, %p188, %p189;
	@%p190 bra 	$L__BB0_142;
	st.global.f32 	[%rd8+4], %f352;
$L__BB0_142:
	ld.param.u32 	%r625, [_Z28matrix_multiplication_kernelPKfS0_Pfiii_param_5];
	ld.param.u32 	%r519, [_Z28matrix_multiplication_kernelPKfS0_Pfiii_param_3];
	setp.ge.s32 	%p191, %r29, %r519;
	setp.ge.s32 	%p192, %r15, %r625;
	or.pred  	%p193, %p191, %p192;
	@%p193 bra 	$L__BB0_144;
	st.global.f32 	[%rd8+8], %f351;
$L__BB0_144:
	ld.param.u32 	%r626, [_Z28matrix_multiplication_kernelPKfS0_Pfiii_param_5];
	ld.param.u32 	%r520, [_Z28matrix_multiplication_kernelPKfS0_Pfiii_param_3];
	setp.ge.s32 	%p194, %r29, %r520;
	setp.ge.s32 	%p195, %r16, %r626;
	or.pred  	%p196, %p194, %p195;
	@%p196 bra 	$L__BB0_146;
	st.global.f32 	[%rd8+12], %f350;
$L__BB0_146:
	ld.param.u32 	%r627, [_Z28matrix_multiplication_kernelPKfS0_Pfiii_param_5];
	ld.param.u32 	%r521, [_Z28matrix_multiplication_kernelPKfS0_Pfiii_param_3];
	setp.ge.s32 	%p197, %r29, %r521;
	setp.ge.s32 	%p198, %r17, %r627;
	or.pred  	%p199, %p197, %p198;
	@%p199 bra 	$L__BB0_148;
	st.global.f32 	[%rd8+16], %f349;
$L__BB0_148:
	ld.param.u32 	%r628, [_Z28matrix_multiplication_kernelPKfS0_Pfiii_param_5];
	ld.param.u32 	%r522, [_Z28matrix_multiplication_kernelPKfS0_Pfiii_param_3];
	setp.ge.s32 	%p200, %r29, %r522;
	setp.ge.s32 	%p201, %r18, %r628;
	or.pred  	%p202, %p200, %p201;
	@%p202 bra 	$L__BB0_150;
	st.global.f32 	[%rd8+20], %f348;
$L__BB0_150:
	ld.param.u32 	%r629, [_Z28matrix_multiplication_kernelPKfS0_Pfiii_param_5];
	ld.param.u32 	%r523, [_Z28matrix_multiplication_kernelPKfS0_Pfiii_param_3];
	setp.ge.s32 	%p203, %r29, %r523;
	setp.ge.s32 	%p204, %r19, %r629;
	or.pred  	%p205, %p203, %p204;
	@%p205 bra 	$L__BB0_152;
	st.global.f32 	[%rd8+24], %f347;
$L__BB0_152:
	ld.param.u32 	%r630, [_Z28matrix_multiplication_kernelPKfS0_Pfiii_param_5];
	ld.param.u32 	%r524, [_Z28matrix_multiplication_kernelPKfS0_Pfiii_param_3];
	setp.ge.s32 	%p206, %r29, %r524;
	setp.ge.s32 	%p207, %r20, %r630;
	or.pred  	%p208, %p206, %p207;
	@%p208 bra 	$L__BB0_154;
	st.global.f32 	[%rd8+28], %f346;
$L__BB0_154:
	ld.param.u32 	%r631, [_Z28matrix_multiplication_kernelPKfS0_Pfiii_param_5];
	ld.param.u32 	%r525, [_Z28matrix_multiplication_kernelPKfS0_Pfiii_param_3];
	setp.ge.s32 	%p209, %r460, %r631;
	add.s32 	%r31, %r2, 6;
	setp.ge.s32 	%p210, %r31, %r525;
	add.s32 	%r32, %r30, %r631;
	or.pred  	%p211, %p210, %p209;
	@%p211 bra 	$L__BB0_156;
	add.s32 	%r467, %r460, %r32;
	mul.wide.s32 	%rd96, %r467, 4;
	add.s64 	%rd97, %rd4, %rd96;
	st.global.f32 	[%rd97], %f345;
$L__BB0_156:
	ld.param.u32 	%r632, [_Z28matrix_multiplication_kernelPKfS0_Pfiii_param_5];
	ld.param.u32 	%r526, [_Z28matrix_multiplication_kernelPKfS0_Pfiii_param_3];
	setp.ge.s32 	%p212, %r31, %r526;
	setp.ge.s32 	%p213, %r14, %r632;
	cvt.s64.s32 	%rd98, %r32;
	add.s64 	%rd99, %rd1, %rd98;
	shl.b64 	%rd100, %rd99, 2;
	add.s64 	%rd9, %rd4, %rd100;
	or.pred  	%p214, %p212, %p213;
	@%p214 bra 	$L__BB0_158;
	st.global.f32 	[%rd9+4], %f344;
$L__BB0_158:
	ld.param.u32 	%r633, [_Z28matrix_multiplication_kernelPKfS0_Pfiii_param_5];
	ld.param.u32 	%r527, [_Z28matrix_multiplication_kernelPKfS0_Pfiii_param_3];
	setp.ge.s32 	%p215, %r31, %r527;
	setp.ge.s32 	%p216, %r15, %r633;
	or.pred  	%p217, %p215, %p216;
	@%p217 bra 	$L__BB0_160;
	st.global.f32 	[%rd9+8], %f343;
$L__BB0_160:
	ld.param.u32 	%r634, [_Z28matrix_multiplication_kernelPKfS0_Pfiii_param_5];
	ld.param.u32 	%r528, [_Z28matrix_multiplication_kernelPKfS0_Pfiii_param_3];
	setp.ge.s32 	%p218, %r31, %r528;
	setp.ge.s32 	%p219, %r16, %r634;
	or.pred  	%p220, %p218, %p219;
	@%p220 bra 	$L__BB0_162;
	st.global.f32 	[%rd9+12], %f342;
$L__BB0_162:
	ld.param.u32 	%r635, [_Z28matrix_multiplication_kernelPKfS0_Pfiii_param_5];
	ld.param.u32 	%r529, [_Z28matrix_multiplication_kernelPKfS0_Pfiii_param_3];
	setp.ge.s32 	%p221, %r31, %r529;
	setp.ge.s32 	%p222, %r17, %r635;
	or.pred  	%p223, %p221, %p222;
	@%p223 bra 	$L__BB0_164;
	st.global.f32 	[%rd9+16], %f341;
$L__BB0_164:
	ld.param.u32 	%r636, [_Z28matrix_multiplication_kernelPKfS0_Pfiii_param_5];
	ld.param.u32 	%r530, [_Z28matrix_multiplication_kernelPKfS0_Pfiii_param_3];
	setp.ge.s32 	%p224, %r31, %r530;
	setp.ge.s32 	%p225, %r18, %r636;
	or.pred  	%p226, %p224, %p225;
	@%p226 bra 	$L__BB0_166;
	st.global.f32 	[%rd9+20], %f340;
$L__BB0_166:
	ld.param.u32 	%r637, [_Z28matrix_multiplication_kernelPKfS0_Pfiii_param_5];
	ld.param.u32 	%r531, [_Z28matrix_multiplication_kernelPKfS0_Pfiii_param_3];
	setp.ge.s32 	%p227, %r31, %r531;
	setp.ge.s32 	%p228, %r19, %r637;
	or.pred  	%p229, %p227, %p228;
	@%p229 bra 	$L__BB0_168;
	st.global.f32 	[%rd9+24], %f339;
$L__BB0_168:
	ld.param.u32 	%r638, [_Z28matrix_multiplication_kernelPKfS0_Pfiii_param_5];
	ld.param.u32 	%r532, [_Z28matrix_multiplication_kernelPKfS0_Pfiii_param_3];
	setp.ge.s32 	%p230, %r31, %r532;
	setp.ge.s32 	%p231, %r20, %r638;
	or.pred  	%p232, %p230, %p231;
	@%p232 bra 	$L__BB0_170;
	st.global.f32 	[%rd9+28], %f394;
$L__BB0_170:
	ld.param.u32 	%r639, [_Z28matrix_multiplication_kernelPKfS0_Pfiii_param_5];
	ld.param.u32 	%r533, [_Z28matrix_multiplication_kernelPKfS0_Pfiii_param_3];
	setp.ge.s32 	%p233, %r460, %r639;
	add.s32 	%r33, %r2, 7;
	setp.ge.s32 	%p234, %r33, %r533;
	add.s32 	%r34, %r32, %r639;
	or.pred  	%p235, %p234, %p233;
	@%p235 bra 	$L__BB0_172;
	add.s32 	%r468, %r460, %r34;
	mul.wide.s32 	%rd101, %r468, 4;
	add.s64 	%rd102, %rd4, %rd101;
	st.global.f32 	[%rd102], %f395;
$L__BB0_172:
	ld.param.u32 	%r640, [_Z28matrix_multiplication_kernelPKfS0_Pfiii_param_5];
	ld.param.u32 	%r534, [_Z28matrix_multiplication_kernelPKfS0_Pfiii_param_3];
	setp.ge.s32 	%p236, %r33, %r534;
	setp.ge.s32 	%p237, %r14, %r640;
	cvt.s64.s32 	%rd103, %r34;
	add.s64 	%rd104, %rd1, %rd103;
	shl.b64 	%rd105, %rd104, 2;
	add.s64 	%rd10, %rd4, %rd105;
	or.pred  	%p238, %p236, %p237;
	@%p238 bra 	$L__BB0_174;
	st.global.f32 	[%rd10+4], %f396;
$L__BB0_174:
	ld.param.u32 	%r641, [_Z28matrix_multiplication_kernelPKfS0_Pfiii_param_5];
	ld.param.u32 	%r535, [_Z28matrix_multiplication_kernelPKfS0_Pfiii_param_3];
	setp.ge.s32 	%p239, %r33, %r535;
	setp.ge.s32 	%p240, %r15, %r641;
	or.pred  	%p241, %p239, %p240;
	@%p241 bra 	$L__BB0_176;
	st.global.f32 	[%rd10+8], %f397;
$L__BB0_176:
	ld.param.u32 	%r642, [_Z28matrix_multiplication_kernelPKfS0_Pfiii_param_5];
	ld.param.u32 	%r536, [_Z28matrix_multiplication_kernelPKfS0_Pfiii_param_3];
	setp.ge.s32 	%p242, %r33, %r536;
	setp.ge.s32 	%p243, %r16, %r642;
	or.pred  	%p244, %p242, %p243;
	@%p244 bra 	$L__BB0_178;
	st.global.f32 	[%rd10+12], %f398;
$L__BB0_178:
	ld.param.u32 	%r643, [_Z28matrix_multiplication_kernelPKfS0_Pfiii_param_5];
	ld.param.u32 	%r537, [_Z28matrix_multiplication_kernelPKfS0_Pfiii_param_3];
	setp.ge.s32 	%p245, %r33, %r537;
	setp.ge.s32 	%p246, %r17, %r643;
	or.pred  	%p247, %p245, %p246;
	@%p247 bra 	$L__BB0_180;
	st.global.f32 	[%rd10+16], %f399;
$L__BB0_180:
	ld.param.u32 	%r644, [_Z28matrix_multiplication_kernelPKfS0_Pfiii_param_5];
	ld.param.u32 	%r538, [_Z28matrix_multiplication_kernelPKfS0_Pfiii_param_3];
	setp.ge.s32 	%p248, %r33, %r538;
	setp.ge.s32 	%p249, %r18, %r644;
	or.pred  	%p250, %p248, %p249;
	@%p250 bra 	$L__BB0_182;
	st.global.f32 	[%rd10+20], %f400;
$L__BB0_182:
	ld.param.u32 	%r645, [_Z28matrix_multiplication_kernelPKfS0_Pfiii_param_5];
	ld.param.u32 	%r539, [_Z28matrix_multiplication_kernelPKfS0_Pfiii_param_3];
	setp.ge.s32 	%p251, %r33, %r539;
	setp.ge.s32 	%p252, %r19, %r645;
	or.pred  	%p253, %p251, %p252;
	@%p253 bra 	$L__BB0_184;
	st.global.f32 	[%rd10+24], %f401;
$L__BB0_184:
	ld.param.u32 	%r646, [_Z28matrix_multiplication_kernelPKfS0_Pfiii_param_5];
	ld.param.u32 	%r540, [_Z28matrix_multiplication_kernelPKfS0_Pfiii_param_3];
	setp.ge.s32 	%p254, %r33, %r540;
	setp.ge.s32 	%p255, %r20, %r646;
	or.pred  	%p256, %p254, %p255;
	@%p256 bra 	$L__BB0_186;
	st.global.f32 	[%rd10+28], %f402;
$L__BB0_186:
	ret;

}


// ===== COMPILED SASS (sm_100) =====

	.target	sm_100

	.elftype	@"ET_EXEC"


//--------------------- .note.nv.tkinfo           --------------------------
	.section	.note.nv.tkinfo,"",@"SHT_NOTE"
	.sectionflags	@"SHF_NOTE_NV_TKINFO"
	.tkinfo
        /*0018*/ 	.word	0x00000002
        /*0030*/ 	.string	""
        /*0030*/ 	.string	"ptxas"
        /*0030*/ 	.string	"Cuda compilation tools, release 13.0, V13.0.88"
        /*0030*/ 	.string	"Build cuda_13.0.r13.0/compiler.36424714_0"
        /*0030*/ 	.string	"-arch sm_100 -m 64 "



//--------------------- .note.nv.cuinfo           --------------------------
	.section	.note.nv.cuinfo,"",@"SHT_NOTE"
	.sectionflags	@"SHF_NOTE_NV_CUINFO"
        /*0018*/ 	.short	0x0002
        /*001a*/ 	.short	0x0064
        /*001c*/ 	.short	0x0082
	.zero		2


//--------------------- .nv.info                  --------------------------
	.section	.nv.info,"",@"SHT_CUDA_INFO"
	.align	4


	//----- nvinfo : EIATTR_REGCOUNT
	.align		4
        /*0000*/ 	.byte	0x04, 0x2f
        /*0002*/ 	.short	(.L_1 - .L_0)
	.align		4
.L_0:
        /*0004*/ 	.word	index@(_Z28matrix_multiplication_kernelPKfS0_Pfiii)
        /*0008*/ 	.word	0x00000060


	//----- nvinfo : EIATTR_FRAME_SIZE
	.align		4
.L_1:
        /*000c*/ 	.byte	0x04, 0x11
        /*000e*/ 	.short	(.L_3 - .L_2)
	.align		4
.L_2:
        /*0010*/ 	.word	index@(_Z28matrix_multiplication_kernelPKfS0_Pfiii)
        /*0014*/ 	.word	0x00000000


	//----- nvinfo : EIATTR_MIN_STACK_SIZE
	.align		4
.L_3:
        /*0018*/ 	.byte	0x04, 0x12
        /*001a*/ 	.short	(.L_5 - .L_4)
	.align		4
.L_4:
        /*001c*/ 	.word	index@(_Z28matrix_multiplication_kernelPKfS0_Pfiii)
        /*0020*/ 	.word	0x00000000
.L_5:


//--------------------- .nv.compat                --------------------------
	.section	.nv.compat,"",@"SHT_CUDA_COMPAT_INFO"
	.align	4
        /*0000*/ 	.byte	0x02, 0x09, 0x00, 0x00, 0x02, 0x02, 0x01, 0x00, 0x02, 0x05, 0x05, 0x00, 0x03, 0x07, 0x01, 0x01
        /*0010*/ 	.byte	0x02, 0x03, 0x00, 0x00, 0x02, 0x06, 0x01, 0x00, 0x04, 0x0b, 0x08, 0x00, 0x09, 0x00, 0x00, 0x00
        /*0020*/ 	.byte	0x00, 0x00, 0x00, 0x00


//--------------------- .nv.info._Z28matrix_multiplication_kernelPKfS0_Pfiii --------------------------
	.section	.nv.info._Z28matrix_multiplication_kernelPKfS0_Pfiii,"",@"SHT_CUDA_INFO"
	.sectionflags	@""
	.align	4


	//----- nvinfo : EIATTR_CUDA_API_VERSION
	.align		4
        /*0000*/ 	.byte	0x04, 0x37
        /*0002*/ 	.short	(.L_7 - .L_6)
.L_6:
        /*0004*/ 	.word	0x00000082


	//----- nvinfo : EIATTR_KPARAM_INFO
	.align		4
.L_7:
        /*0008*/ 	.byte	0x04, 0x17
        /*000a*/ 	.short	(.L_9 - .L_8)
.L_8:
        /*000c*/ 	.word	0x00000000
        /*0010*/ 	.short	0x0005
        /*0012*/ 	.short	0x0020
        /*0014*/ 	.byte	0x00, 0xf0, 0x11, 0x00


	//----- nvinfo : EIATTR_KPARAM_INFO
	.align		4
.L_9:
        /*0018*/ 	.byte	0x04, 0x17
        /*001a*/ 	.short	(.L_11 - .L_10)
.L_10:
        /*001c*/ 	.word	0x00000000
        /*0020*/ 	.short	0x0004
        /*0022*/ 	.short	0x001c
        /*0024*/ 	.byte	0x00, 0xf0, 0x11, 0x00


	//----- nvinfo : EIATTR_KPARAM_INFO
	.align		4
.L_11:
        /*0028*/ 	.byte	0x04, 0x17
        /*002a*/ 	.short	(.L_13 - .L_12)
.L_12:
        /*002c*/ 	.word	0x00000000
        /*0030*/ 	.short	0x0003
        /*0032*/ 	.short	0x0018
        /*0034*/ 	.byte	0x00, 0xf0, 0x11, 0x00


	//----- nvinfo : EIATTR_KPARAM_INFO
	.align		4
.L_13:
        /*0038*/ 	.byte	0x04, 0x17
        /*003a*/ 	.short	(.L_15 - .L_14)
.L_14:
        /*003c*/ 	.word	0x00000000
        /*0040*/ 	.short	0x0002
        /*0042*/ 	.short	0x0010
        /*0044*/ 	.byte	0x00, 0xf5, 0x21, 0x00


	//----- nvinfo : EIATTR_KPARAM_INFO
	.align		4
.L_15:
        /*0048*/ 	.byte	0x04, 0x17
        /*004a*/ 	.short	(.L_17 - .L_16)
.L_16:
        /*004c*/ 	.word	0x00000000
        /*0050*/ 	.short	0x0001
        /*0052*/ 	.short	0x0008
        /*0054*/ 	.byte	0x00, 0xf5, 0x21, 0x00


	//----- nvinfo : EIATTR_KPARAM_INFO
	.align		4
.L_17:
        /*0058*/ 	.byte	0x04, 0x17
        /*005a*/ 	.short	(.L_19 - .L_18)
.L_18:
        /*005c*/ 	.word	0x00000000
        /*0060*/ 	.short	0x0000
        /*0062*/ 	.short	0x0000
        /*0064*/ 	.byte	0x00, 0xf5, 0x21, 0x00


	//----- nvinfo : EIATTR_SPARSE_MMA_MASK
	.align		4
.L_19:
        /*0068*/ 	.byte	0x03, 0x50
        /*006a*/ 	.short	0x0000


	//----- nvinfo : EIATTR_MAXREG_COUNT
	.align		4
        /*006c*/ 	.byte	0x03, 0x1b
        /*006e*/ 	.short	0x00ff


	//----- nvinfo : EIATTR_NUM_BARRIERS
	.align		4
        /*0070*/ 	.byte	0x02, 0x4c
        /*0072*/ 	.byte	0x01
	.zero		1


	//----- nvinfo : EIATTR_MERCURY_ISA_VERSION
	.align		4
        /*0074*/ 	.byte	0x03, 0x5f
        /*0076*/ 	.short	0x0101


	//----- nvinfo : EIATTR_VRC_CTA_INIT_COUNT
	.align		4
        /*0078*/ 	.byte	0x02, 0x4a
	.zero		1
	.zero		1


	//----- nvinfo : EIATTR_EXIT_INSTR_OFFSETS
	.align		4
        /*007c*/ 	.byte	0x04, 0x1c
        /*007e*/ 	.short	(.L_21 - .L_20)


	//   ....[0]....
.L_20:
        /*0080*/ 	.word	0x00000090


	//   ....[1]....
        /*0084*/ 	.word	0x00002890


	//   ....[2]....
        /*0088*/ 	.word	0x000028b0


	//----- nvinfo : EIATTR_CBANK_PARAM_SIZE
	.align		4
.L_21:
        /*008c*/ 	.byte	0x03, 0x19
        /*008e*/ 	.short	0x0024


	//----- nvinfo : EIATTR_PARAM_CBANK
	.align		4
        /*0090*/ 	.byte	0x04, 0x0a
        /*0092*/ 	.short	(.L_23 - .L_22)
	.align		4
.L_22:
        /*0094*/ 	.word	index@(.nv.constant0._Z28matrix_multiplication_kernelPKfS0_Pfiii)
        /*0098*/ 	.short	0x0380
        /*009a*/ 	.short	0x0024


	//----- nvinfo : EIATTR_SW_WAR
	.align		4
.L_23:
        /*009c*/ 	.byte	0x04, 0x36
        /*009e*/ 	.short	(.L_25 - .L_24)
.L_24:
        /*00a0*/ 	.word	0x00000008
.L_25:


//--------------------- .nv.callgraph             --------------------------
	.section	.nv.callgraph,"",@"SHT_CUDA_CALLGRAPH"
	.align	4
	.sectionentsize	8
	.align		4
        /*0000*/ 	.word	0x00000000
	.align		4
        /*0004*/ 	.word	0xffffffff
	.align		4
        /*0008*/ 	.word	0x00000000
	.align		4
        /*000c*/ 	.word	0xfffffffe
	.align		4
        /*0010*/ 	.word	0x00000000
	.align		4
        /*0014*/ 	.word	0xfffffffd
	.align		4
        /*0018*/ 	.word	0x00000000
	.align		4
        /*001c*/ 	.word	0xfffffffc


//--------------------- .text._Z28matrix_multiplication_kernelPKfS0_Pfiii --------------------------
	.section	.text._Z28matrix_multiplication_kernelPKfS0_Pfiii,"ax",@progbits
	.align	128
        .global         _Z28matrix_multiplication_kernelPKfS0_Pfiii
        .type           _Z28matrix_multiplication_kernelPKfS0_Pfiii,@function
        .size           _Z28matrix_multiplication_kernelPKfS0_Pfiii,(.L_x_6 - _Z28matrix_multiplication_kernelPKfS0_Pfiii)
        .other          _Z28matrix_multiplication_kernelPKfS0_Pfiii,@"STO_CUDA_ENTRY STV_DEFAULT"
_Z28matrix_multiplication_kernelPKfS0_Pfiii:
.text._Z28matrix_multiplication_kernelPKfS0_Pfiii:
[----:B------:R-:W-:Y:S08]  /*0000*/  LDC R1, c[0x0][0x37c] ;  /* 0x0000df00ff017b82 */ /* 0x000ff00000000800 */
[----:B------:R-:W0:Y:S08]  /*0010*/  S2UR UR4, SR_CTAID.X ;  /* 0x00000000000479c3 */ /* 0x000e300000002500 */
[----:B------:R-:W1:Y:S08]  /*0020*/  S2UR UR5, SR_CTAID.Y ;  /* 0x00000000000579c3 */ /* 0x000e700000002600 */
[----:B------:R-:W2:Y:S08]  /*0030*/  LDC R0, c[0x0][0x3a0] ;  /* 0x0000e800ff007b82 */ /* 0x000eb00000000800 */
[----:B------:R-:W3:Y:S01]  /*0040*/  LDC R2, c[0x0][0x398] ;  /* 0x0000e600ff027b82 */ /* 0x000ee20000000800 */
[----:B0-----:R-:W-:-:S02]  /*0050*/  USHF.L.U32 UR4, UR4, 0x6, URZ ;  /* 0x0000000604047899 */ /* 0x001fc400080006ff */
[----:B-1----:R-:W-:-:S04]  /*0060*/  USHF.L.U32 UR5, UR5, 0x6, URZ ;  /* 0x0000000605057899 */ /* 0x002fc800080006ff */
[----:B--2---:R-:W-:-:S04]  /*0070*/  ISETP.LE.U32.AND P0, PT, R0, UR4, PT ;  /* 0x0000000400007c0c */ /* 0x004fc8000bf03070 */
[----:B---3--:R-:W-:-:S13]  /*0080*/  ISETP.LE.U32.OR P0, PT, R2, UR5, P0 ;  /* 0x0000000502007c0c */ /* 0x008fda0008703470 */
[----:B------:R-:W-:Y:S05]  /*0090*/  @P0 EXIT ;  /* 0x000000000000094d */ /* 0x000fea0003800000 */
[----:B------:R-:W0:Y:S01]  /*00a0*/  LDCU UR4, c[0x0][0x39c] ;  /* 0x00007380ff0477ac */ /* 0x000e220008000800 */
[----:B------:R-:W-:Y:S02]  /*00b0*/  CS2R R78, SRZ ;  /* 0x00000000004e7805 */ /* 0x000fe4000001ff00 */
[----:B------:R-:W-:Y:S02]  /*00c0*/  CS2R R76, SRZ ;  /* 0x00000000004c7805 */ /* 0x000fe4000001ff00 */
[----:B------:R-:W-:Y:S02]  /*00d0*/  CS2R R74, SRZ ;  /* 0x00000000004a7805 */ /* 0x000fe4000001ff00 */
[----:B------:R-:W-:Y:S02]  /*00e0*/  CS2R R72, SRZ ;  /* 0x0000000000487805 */ /* 0x000fe4000001ff00 */
[----:B------:R-:W-:Y:S02]  /*00f0*/  CS2R R70, SRZ ;  /* 0x0000000000467805 */ /* 0x000fe4000001ff00 */
[----:B------:R-:W-:-:S02]  /*0100*/  CS2R R68, SRZ ;  /* 0x0000000000447805 */ /* 0x000fc4000001ff00 */
        /* <DEDUP_REMOVED lines=10> */
[----:B------:R-:W-:Y:S01]  /*01b0*/  CS2R R42, SRZ ;  /* 0x00000000002a7805 */ /* 0x000fe2000001ff00 */
[----:B0-----:R-:W-:Y:S01]  /*01c0*/  UISETP.NE.AND UP0, UPT, UR4, URZ, UPT ;  /* 0x000000ff0400728c */ /* 0x001fe2000bf05270 */
        /* <DEDUP_REMOVED lines=14> */
[----:B------:R-:W-:Y:S01]  /*02b0*/  CS2R R4, SRZ ;  /* 0x0000000000047805 */ /* 0x000fe2000001ff00 */
[----:B------:R-:W0:Y:S01]  /*02c0*/  LDCU.64 UR8, c[0x0][0x358] ;  /* 0x00006b00ff0877ac */ /* 0x000e220008000a00 */
[----:B------:R-:W-:Y:S05]  /*02d0*/  BRA.U !UP0, `(.L_x_0) ;  /* 0x0000001508a87547 */ /* 0x000fea000b800000 */
[----:B------:R-:W1:Y:S01]  /*02e0*/  S2R R3, SR_TID.X ;  /* 0x0000000000037919 */ /* 0x000e620000002100 */
[----:B------:R-:W-:Y:S01]  /*02f0*/  IMAD.MOV.U32 R79, RZ, RZ, RZ ;  /* 0x000000ffff4f7224 */ /* 0x000fe200078e00ff */
[----:B------:R-:W-:Y:S01]  /*0300*/  UMOV UR4, URZ ;  /* 0x000000ff00047c82 */ /* 0x000fe20008000000 */
[----:B-1----:R-:W-:Y:S02]  /*0310*/  SHF.R.U32.HI R2, RZ, 0x6, R3 ;  /* 0x00000006ff027819 */ /* 0x002fe40000011603 */
[----:B------:R-:W-:Y:S02]  /*0320*/  LOP3.LUT R3, R3, 0x3f, RZ, 0xc0, !PT ;  /* 0x0000003f03037812 */ /* 0x000fe400078ec0ff */
[----:B------:R-:W-:-:S07]  /*0330*/  LOP3.LUT R2, R2, UR5, RZ, 0xfc, !PT ;  /* 0x0000000502027c12 */ /* 0x000fce000f8efcff */
.L_x_4:
[----:B------:R-:W1:Y:S01]  /*0340*/  LDCU UR6, c[0x0][0x39c] ;  /* 0x00007380ff0677ac */ /* 0x000e620008000800 */
[----:B------:R-:W-:Y:S02]  /*0350*/  VIADD R3, R3, UR4 ;  /* 0x0000000403037c36 */ /* 0x000fe40008000000 */
[----:B------:R-:W-:Y:S01]  /*0360*/  IMAD.MOV.U32 R55, RZ, RZ, RZ ;  /* 0x000000ffff377224 */ /* 0x000fe200078e00ff */
[----:B------:R-:W2:Y:S02]  /*0370*/  LDCU UR7, c[0x0][0x398] ;  /* 0x00007300ff0777ac */ /* 0x000ea40008000800 */
[----:B-1----:R-:W-:-:S13]  /*0380*/  ISETP.GE.AND P4, PT, R3, UR6, PT ;  /* 0x0000000603007c0c */ /* 0x002fda000bf86270 */
.L_x_1:
[----:B-1----:R-:W1:Y:S01]  /*0390*/  S2R R0, SR_TID.X ;  /* 0x0000000000007919 */ /* 0x002e620000002100 */
[----:B------:R-:W3:Y:S01]  /*03a0*/  LDC R83, c[0x0][0x39c] ;  /* 0x0000e700ff537b82 */ /* 0x000ee20000000800 */
[----:B------:R-:W-:Y:S02]  /*03b0*/  IMAD.IADD R50, R2, 0x1, R55 ;  /* 0x0000000102327824 */ /* 0x000fe400078e0237 */
[----:B------:R-:W-:-:S03]  /*03c0*/  IMAD.MOV.U32 R54, RZ, RZ, RZ ;  /* 0x000000ffff367224 */ /* 0x000fc600078e00ff */
[----:B--2---:R-:W-:-:S13]  /*03d0*/  ISETP.GE.OR P2, PT, R50, UR7, P4 ;  /* 0x0000000732007c0c */ /* 0x004fda000a746670 */
[----:B------:R-:W2:Y:S01]  /*03e0*/  @!P2 LDC.64 R26, c[0x0][0x380] ;  /* 0x0000e000ff1aab82 */ /* 0x000ea20000000a00 */
[C---:B-1----:R-:W-:Y:S02]  /*03f0*/  LOP3.LUT R3, R0.reuse, 0x3f, RZ, 0xc0, !PT ;  /* 0x0000003f00037812 */ /* 0x042fe400078ec0ff */
[----:B------:R-:W-:Y:S02]  /*0400*/  SHF.R.U32.HI R80, RZ, 0x6, R0 ;  /* 0x00000006ff507819 */ /* 0x000fe40000011600 */
[----:B------:R-:W-:Y:S01]  /*0410*/  @!P2 LOP3.LUT R29, R0, 0x3f, RZ, 0xc0, !PT ;  /* 0x0000003f001da812 */ /* 0x000fe200078ec0ff */
[----:B------:R-:W-:Y:S01]  /*0420*/  VIADD R28, R3, UR4 ;  /* 0x00000004031c7c36 */ /* 0x000fe20008000000 */
[----:B------:R-:W-:-:S03]  /*0430*/  LOP3.LUT R2, R80, UR5, RZ, 0xfc, !PT ;  /* 0x0000000550027c12 */ /* 0x000fc6000f8efcff */
[----:B------:R-:W-:Y:S01]  /*0440*/  @!P2 VIADD R29, R29, UR4 ;  /* 0x000000041d1dac36 */ /* 0x000fe20008000000 */
[----:B------:R-:W-:Y:S02]  /*0450*/  IADD3 R24, PT, PT, R2, 0x1, R55 ;  /* 0x0000000102187810 */ /* 0x000fe40007ffe037 */
[-C--:B---3--:R-:W-:Y:S01]  /*0460*/  ISETP.GE.AND P0, PT, R28, R83.reuse, PT ;  /* 0x000000531c00720c */ /* 0x088fe20003f06270 */
[-C--:B------:R-:W-:Y:S01]  /*0470*/  @!P2 IMAD R29, R50, R83.reuse, R29 ;  /* 0x00000053321da224 */ /* 0x080fe200078e021d */
[----:B------:R-:W-:Y:S02]  /*0480*/  IADD3 R30, PT, PT, R2, 0x2, R55 ;  /* 0x00000002021e7810 */ /* 0x000fe40007ffe037 */
[----:B------:R-:W-:Y:S01]  /*0490*/  ISETP.GE.OR P5, PT, R24, UR7, P0 ;  /* 0x0000000718007c0c */ /* 0x000fe200087a6670 */
[----:B--2---:R-:W-:Y:S01]  /*04a0*/  @!P2 IMAD.WIDE R26, R29, 0x4, R26 ;  /* 0x000000041d1aa825 */ /* 0x004fe200078e021a */
[----:B------:R-:W-:Y:S02]  /*04b0*/  ISETP.GE.OR P0, PT, R30, UR7, P0 ;  /* 0x000000071e007c0c */ /* 0x000fe40008706670 */
[----:B------:R-:W-:Y:S01]  /*04c0*/  IADD3 R93, PT, PT, R2, 0x3, R55 ;  /* 0x00000003025d7810 */ /* 0x000fe20007ffe037 */
[----:B------:R-:W-:Y:S01]  /*04d0*/  IMAD.MOV.U32 R81, RZ, RZ, RZ ;  /* 0x000000ffff517224 */ /* 0x000fe200078e00ff */
[-C--:B------:R-:W-:Y:S01]  /*04e0*/  ISETP.GE.AND P1, PT, R28, R83.reuse, PT ;  /* 0x000000531c00720c */ /* 0x080fe20003f26270 */
[----:B0-----:R0:W2:Y:S06]  /*04f0*/  @!P2 LDG.E R54, desc[UR8][R26.64] ;  /* 0x000000081a36a981 */ /* 0x0010ac000c1e1900 */
[----:B------:R-:W1:Y:S01]  /*0500*/  @!P5 LDC.64 R24, c[0x0][0x380] ;  /* 0x0000e000ff18db82 */ /* 0x000e620000000a00 */
[----:B------:R-:W-:-:S05]  /*0510*/  @!P5 IMAD R50, R50, R83, R83 ;  /* 0x000000533232d224 */ /* 0x000fca00078e0253 */
[----:B------:R-:W-:Y:S02]  /*0520*/  @!P5 IADD3 R29, PT, PT, R50, UR4, R3 ;  /* 0x00000004321ddc10 */ /* 0x000fe4000fffe003 */
[----:B------:R-:W3:Y:S01]  /*0530*/  @!P0 LDC.64 R84, c[0x0][0x380] ;  /* 0x0000e000ff548b82 */ /* 0x000ee20000000a00 */
[--C-:B------:R-:W-:Y:S02]  /*0540*/  IADD3 R89, PT, PT, R2, 0x5, R55.reuse ;  /* 0x0000000502597810 */ /* 0x100fe40007ffe037 */
[-C--:B------:R-:W-:Y:S02]  /*0550*/  ISETP.GE.AND P3, PT, R28, R83.reuse, PT ;  /* 0x000000531c00720c */ /* 0x080fe40003f66270 */
[C-C-:B------:R-:W-:Y:S02]  /*0560*/  IADD3 R91, PT, PT, R2.reuse, 0x4, R55.reuse ;  /* 0x00000004025b7810 */ /* 0x140fe40007ffe037 */
[----:B------:R-:W-:Y:S02]  /*0570*/  IADD3 R87, PT, PT, R2, 0x6, R55 ;  /* 0x0000000602577810 */ /* 0x000fe40007ffe037 */
[----:B------:R-:W-:Y:S01]  /*0580*/  ISETP.GE.AND P2, PT, R28, R83, PT ;  /* 0x000000531c00720c */ /* 0x000fe20003f46270 */
[----:B-1----:R-:W-:Y:S01]  /*0590*/  @!P5 IMAD.WIDE R24, R29, 0x4, R24 ;  /* 0x000000041d18d825 */ /* 0x002fe200078e0218 */
[----:B------:R-:W-:-:S02]  /*05a0*/  IADD3 R29, PT, PT, R2, 0x7, R55 ;  /* 0x00000007021d7810 */ /* 0x000fc40007ffe037 */
[----:B------:R-:W-:Y:S02]  /*05b0*/  ISETP.GE.OR P6, PT, R93, UR7, P1 ;  /* 0x000000075d007c0c */ /* 0x000fe40008fc6670 */
[----:B------:R1:W4:Y:S01]  /*05c0*/  @!P5 LDG.E R81, desc[UR8][R24.64] ;  /* 0x000000081851d981 */ /* 0x000322000c1e1900 */
[----:B------:R-:W-:Y:S02]  /*05d0*/  ISETP.GE.OR P5, PT, R89, UR7, P3 ;  /* 0x0000000759007c0c */ /* 0x000fe40009fa6670 */
[----:B------:R-:W-:Y:S02]  /*05e0*/  ISETP.GE.OR P1, PT, R91, UR7, P1 ;  /* 0x000000075b007c0c */ /* 0x000fe40008f26670 */
[----:B------:R-:W-:Y:S02]  /*05f0*/  ISETP.GE.OR P3, PT, R87, UR7, P3 ;  /* 0x0000000757007c0c */ /* 0x000fe40009f66670 */
[----:B------:R-:W-:Y:S01]  /*0600*/  ISETP.GE.OR P2, PT, R29, UR7, P2 ;  /* 0x000000071d007c0c */ /* 0x000fe20009746670 */
[----:B0-----:R-:W-:-:S03]  /*0610*/  @!P0 IMAD R27, R30, R83, R28 ;  /* 0x000000531e1b8224 */ /* 0x001fc600078e021c */
[----:B------:R-:W-:Y:S01]  /*0620*/  @!P6 IMAD R93, R93, R83, R28 ;  /* 0x000000535d5de224 */ /* 0x000fe200078e021c */
[----:B------:R-:W0:Y:S01]  /*0630*/  @!P6 LDC.64 R50, c[0x0][0x380] ;  /* 0x0000e000ff32eb82 */ /* 0x000e220000000a00 */
[----:B---3--:R-:W-:-:S04]  /*0640*/  @!P0 IMAD.WIDE R84, R27, 0x4, R84 ;  /* 0x000000041b548825 */ /* 0x008fc800078e0254 */
[-CC-:B------:R-:W-:Y:S02]  /*0650*/  @!P1 IMAD R91, R91, R83.reuse, R28.reuse ;  /* 0x000000535b5b9224 */ /* 0x180fe400078e021c */
[-CC-:B------:R-:W-:Y:S01]  /*0660*/  @!P5 IMAD R89, R89, R83.reuse, R28.reuse ;  /* 0x000000535959d224 */ /* 0x180fe200078e021c */
[----:B------:R-:W3:Y:S01]  /*0670*/  @!P1 LDC.64 R30, c[0x0][0x380] ;  /* 0x0000e000ff1e9b82 */ /* 0x000ee20000000a00 */
[-CC-:B------:R-:W-:Y:S02]  /*0680*/  @!P3 IMAD R87, R87, R83.reuse, R28.reuse ;  /* 0x000000535757b224 */ /* 0x180fe400078e021c */
[----:B------:R-:W-:-:S05]  /*0690*/  @!P2 IMAD R83, R29, R83, R28 ;  /* 0x000000531d53a224 */ /* 0x000fca00078e021c */
[----:B------:R-:W5:Y:S08]  /*06a0*/  @!P5 LDC.64 R28, c[0x0][0x380] ;  /* 0x0000e000ff1cdb82 */ /* 0x000f700000000a00 */
[----:B------:R-:W5:Y:S08]  /*06b0*/  @!P3 LDC.64 R26, c[0x0][0x380] ;  /* 0x0000e000ff1abb82 */ /* 0x000f700000000a00 */
[----:B-1----:R-:W1:Y:S01]  /*06c0*/  @!P2 LDC.64 R24, c[0x0][0x380] ;  /* 0x0000e000ff18ab82 */ /* 0x002e620000000a00 */
[----:B------:R-:W-:-:S02]  /*06d0*/  IMAD.MOV.U32 R82, RZ, RZ, RZ ;  /* 0x000000ffff527224 */ /* 0x000fc400078e00ff */
[----:B------:R-:W-:Y:S02]  /*06e0*/  IMAD.MOV.U32 R86, RZ, RZ, RZ ;  /* 0x000000ffff567224 */ /* 0x000fe400078e00ff */
[----:B------:R-:W-:Y:S02]  /*06f0*/  IMAD.MOV.U32 R88, RZ, RZ, RZ ;  /* 0x000000ffff587224 */ /* 0x000fe400078e00ff */
[----:B------:R3:W4:Y:S01]  /*0700*/  @!P0 LDG.E R82, desc[UR8][R84.64] ;  /* 0x0000000854528981 */ /* 0x000722000c1e1900 */
[----:B------:R-:W-:Y:S02]  /*0710*/  IMAD.MOV.U32 R90, RZ, RZ, RZ ;  /* 0x000000ffff5a7224 */ /* 0x000fe400078e00ff */
[----:B------:R-:W-:Y:S02]  /*0720*/  IMAD.MOV.U32 R92, RZ, RZ, RZ ;  /* 0x000000ffff5c7224 */ /* 0x000fe400078e00ff */
[----:B0-----:R-:W-:-:S04]  /*0730*/  @!P6 IMAD.WIDE R50, R93, 0x4, R50 ;  /* 0x000000045d32e825 */ /* 0x001fc800078e0232 */
[----:B---3--:R-:W-:Y:S01]  /*0740*/  @!P1 IMAD.WIDE R30, R91, 0x4, R30 ;  /* 0x000000045b1e9825 */ /* 0x008fe200078e021e */
[----:B------:R-:W3:Y:S03]  /*0750*/  @!P6 LDG.E R86, desc[UR8][R50.64] ;  /* 0x000000083256e981 */ /* 0x000ee6000c1e1900 */
[----:B------:R-:W-:Y:S01]  /*0760*/  IMAD.MOV.U32 R84, RZ, RZ, RZ ;  /* 0x000000ffff547224 */ /* 0x000fe200078e00ff */
[----:B------:R0:W3:Y:S01]  /*0770*/  @!P1 LDG.E R88, desc[UR8][R30.64] ;  /* 0x000000081e589981 */ /* 0x0000e2000c1e1900 */
[----:B-----5:R-:W-:-:S04]  /*0780*/  @!P5 IMAD.WIDE R28, R89, 0x4, R28 ;  /* 0x00000004591cd825 */ /* 0x020fc800078e021c */
[----:B------:R-:W-:Y:S01]  /*0790*/  @!P3 IMAD.WIDE R26, R87, 0x4, R26 ;  /* 0x00000004571ab825 */ /* 0x000fe200078e021a */
[----:B------:R-:W5:Y:S03]  /*07a0*/  @!P5 LDG.E R84, desc[UR8][R28.64] ;  /* 0x000000081c54d981 */ /* 0x000f66000c1e1900 */
[----:B-1----:R-:W-:Y:S01]  /*07b0*/  @!P2 IMAD.WIDE R24, R83, 0x4, R24 ;  /* 0x000000045318a825 */ /* 0x002fe200078e0218 */
[----:B------:R-:W5:Y:S04]  /*07c0*/  @!P3 LDG.E R90, desc[UR8][R26.64] ;  /* 0x000000081a5ab981 */ /* 0x000f68000c1e1900 */
[----:B------:R-:W5:Y:S01]  /*07d0*/  @!P2 LDG.E R92, desc[UR8][R24.64] ;  /* 0x00000008185ca981 */ /* 0x000f62000c1e1900 */
[----:B------:R-:W1:Y:S01]  /*07e0*/  S2UR UR6, SR_CgaCtaId ;  /* 0x00000000000679c3 */ /* 0x000e620000008800 */
[----:B------:R-:W-:Y:S01]  /*07f0*/  UMOV UR5, 0x400 ;  /* 0x0000040000057882 */ /* 0x000fe20000000000 */
[----:B------:R-:W-:-:S02]  /*0800*/  IMAD.IADD R80, R80, 0x1, R55 ;  /* 0x0000000150507824 */ /* 0x000fc400078e0237 */
[----:B------:R-:W-:Y:S02]  /*0810*/  VIADD R55, R55, 0x8 ;  /* 0x0000000837377836 */ /* 0x000fe40000000000 */
[----:B0-----:R-:W-:-:S03]  /*0820*/  IMAD.SHL.U32 R30, R0, 0x4, RZ ;  /* 0x00000004001e7824 */ /* 0x001fc600078e00ff */
[----:B------:R-:W-:Y:S01]  /*0830*/  ISETP.NE.AND P0, PT, R55, 0x40, PT ;  /* 0x000000403700780c */ /* 0x000fe20003f05270 */
[----:B-1----:R-:W-:Y:S01]  /*0840*/  ULEA UR5, UR6, UR5, 0x18 ;  /* 0x0000000506057291 */ /* 0x002fe2000f8ec0ff */
[----:B------:R-:W0:Y:S01]  /*0850*/  S2UR UR6, SR_CTAID.Y ;  /* 0x00000000000679c3 */ /* 0x000e220000002600 */
[----:B------:R-:W-:-:S05]  /*0860*/  LOP3.LUT R31, R30, 0xfc, RZ, 0xc0, !PT ;  /* 0x000000fc1e1f7812 */ /* 0x000fca00078ec0ff */
[----:B------:R-:W-:-:S05]  /*0870*/  IMAD R31, R80, 0x100, R31 ;  /* 0x00000100501f7824 */ /* 0x000fca00078e021f */
[----:B--2---:R1:W-:Y:S04]  /*0880*/  STS [R31+UR5], R54 ;  /* 0x000000361f007988 */ /* 0x0043e80008000805 */
[----:B----4-:R1:W-:Y:S04]  /*0890*/  STS [R31+UR5+0x100], R81 ;  /* 0x000100511f007988 */ /* 0x0103e80008000805 */
[----:B------:R1:W-:Y:S04]  /*08a0*/  STS [R31+UR5+0x200], R82 ;  /* 0x000200521f007988 */ /* 0x0003e80008000805 */
[----:B---3--:R1:W-:Y:S04]  /*08b0*/  STS [R31+UR5+0x300], R86 ;  /* 0x000300561f007988 */ /* 0x0083e80008000805 */
[----:B------:R1:W-:Y:S04]  /*08c0*/  STS [R31+UR5+0x400], R88 ;  /* 0x000400581f007988 */ /* 0x0003e80008000805 */
[----:B-----5:R1:W-:Y:S04]  /*08d0*/  STS [R31+UR5+0x500], R84 ;  /* 0x000500541f007988 */ /* 0x0203e80008000805 */
[----:B------:R1:W-:Y:S04]  /*08e0*/  STS [R31+UR5+0x600], R90 ;  /* 0x0006005a1f007988 */ /* 0x0003e80008000805 */
[----:B------:R1:W-:Y:S01]  /*08f0*/  STS [R31+UR5+0x700], R92 ;  /* 0x0007005c1f007988 */ /* 0x0003e20008000805 */
[----:B0-----:R-:W-:Y:S01]  /*0900*/  USHF.L.U32 UR5, UR6, 0x6, URZ ;  /* 0x0000000606057899 */ /* 0x001fe200080006ff */
[----:B------:R-:W-:Y:S11]  /*0910*/  @P0 BRA `(.L_x_1) ;  /* 0xfffffff8009c0947 */ /* 0x000ff6000383ffff */
[----:B------:R-:W0:Y:S01]  /*0920*/  S2UR UR6, SR_CTAID.X ;  /* 0x00000000000679c3 */ /* 0x000e220000002500 */
[----:B------:R-:W2:Y:S01]  /*0930*/  LDCU UR7, c[0x0][0x3a0] ;  /* 0x00007400ff0777ac */ /* 0x000ea20008000800 */
[----:B-1----:R-:W-:Y:S01]  /*0940*/  IMAD.MOV.U32 R81, RZ, RZ, RZ ;  /* 0x000000ffff517224 */ /* 0x002fe200078e00ff */
[----:B------:R-:W-:Y:S01]  /*0950*/  LEA.HI R80, R0, UR4, RZ, 0x1a ;  /* 0x0000000400507c11 */ /* 0x000fe2000f8fd0ff */
[----:B------:R-:W1:Y:S01]  /*0960*/  LDCU UR10, c[0x0][0x39c] ;  /* 0x00007380ff0a77ac */ /* 0x000e620008000800 */
[----:B0-----:R-:W-:-:S06]  /*0970*/  USHF.L.U32 UR6, UR6, 0x6, URZ ;  /* 0x0000000606067899 */ /* 0x001fcc00080006ff */
[----:B------:R-:W-:-:S05]  /*0980*/  IMAD.U32 R24, RZ, RZ, UR6 ;  /* 0x00000006ff187e24 */ /* 0x000fca000f8e00ff */
[----:B------:R-:W-:-:S04]  /*0990*/  LOP3.LUT R3, R24, R3, RZ, 0xfc, !PT ;  /* 0x0000000318037212 */ /* 0x000fc800078efcff */
[----:B-12---:R-:W-:-:S13]  /*09a0*/  ISETP.GE.AND P0, PT, R3, UR7, PT ;  /* 0x0000000703007c0c */ /* 0x006fda000bf06270 */
.L_x_2:
[----:B------:R-:W-:Y:S01]  /*09b0*/  IMAD.IADD R29, R80, 0x1, R81 ;  /* 0x00000001501d7824 */ /* 0x000fe200078e0251 */
[----:B0-----:R-:W0:Y:S01]  /*09c0*/  LDC R87, c[0x0][0x3a0] ;  /* 0x0000e800ff577b82 */ /* 0x001e220000000800 */
[----:B------:R-:W1:Y:S01]  /*09d0*/  S2R R82, SR_CTAID.X ;  /* 0x0000000000527919 */ /* 0x000e620000002500 */
[----:B------:R-:W-:Y:S02]  /*09e0*/  IMAD.MOV.U32 R83, RZ, RZ, RZ ;  /* 0x000000ffff537224 */ /* 0x000fe400078e00ff */
[----:B------:R-:W-:-:S13]  /*09f0*/  ISETP.GE.OR P1, PT, R29, UR10, P0 ;  /* 0x0000000a1d007c0c */ /* 0x000fda0008726670 */
[----:B------:R-:W-:Y:S01]  /*0a00*/  @!P1 LOP3.LUT R31, R0, 0x3f, RZ, 0xc0, !PT ;  /* 0x0000003f001f9812 */ /* 0x000fe200078ec0ff */
[----:B------:R-:W2:Y:S01]  /*0a10*/  @!P1 LDC.64 R26, c[0x0][0x388] ;  /* 0x0000e200ff1a9b82 */ /* 0x000ea20000000a00 */
[----:B------:R-:W3:Y:S01]  /*0a20*/  S2R R0, SR_TID.X ;  /* 0x0000000000007919 */ /* 0x000ee20000002100 */
[----:B------:R-:W-:Y:S02]  /*0a30*/  IMAD.MOV.U32 R84, RZ, RZ, RZ ;  /* 0x000000ffff547224 */ /* 0x000fe400078e00ff */
[----:B-1----:R-:W-:-:S04]  /*0a40*/  @!P1 IMAD R30, R82, 0x40, R31 ;  /* 0x00000040521e9824 */ /* 0x002fc800078e021f */
[----:B0-----:R-:W-:-:S04]  /*0a50*/  @!P1 IMAD R29, R29, R87, R30 ;  /* 0x000000571d1d9224 */ /* 0x001fc800078e021e */
[----:B--2---:R-:W-:-:S05]  /*0a60*/  @!P1 IMAD.WIDE R26, R29, 0x4, R26 ;  /* 0x000000041d1a9825 */ /* 0x004fca00078e021a */
[----:B------:R0:W2:Y:S01]  /*0a70*/  @!P1 LDG.E R83, desc[UR8][R26.64] ;  /* 0x000000081a539981 */ /* 0x0000a2000c1e1900 */
[C---:B---3--:R-:W-:Y:S02]  /*0a80*/  LOP3.LUT R3, R0.reuse, 0x3f, RZ, 0xc0, !PT ;  /* 0x0000003f00037812 */ /* 0x048fe400078ec0ff */
[----:B------:R-:W-:Y:S02]  /*0a90*/  LEA.HI R28, R0, UR4, RZ, 0x1a ;  /* 0x00000004001c7c11 */ /* 0x000fe4000f8fd0ff */
[----:B------:R-:W-:Y:S02]  /*0aa0*/  LOP3.LUT R24, R24, R3, RZ, 0xfc, !PT ;  /* 0x0000000318187212 */ /* 0x000fe400078efcff */
[--C-:B------:R-:W-:Y:S02]  /*0ab0*/  IADD3 R25, PT, PT, R28, 0x1, R81.reuse ;  /* 0x000000011c197810 */ /* 0x100fe40007ffe051 */
[----:B------:R-:W-:Y:S02]  /*0ac0*/  ISETP.GE.AND P0, PT, R24, R87, PT ;  /* 0x000000571800720c */ /* 0x000fe40003f06270 */
[----:B------:R-:W-:-:S02]  /*0ad0*/  IADD3 R86, PT, PT, R28, 0x2, R81 ;  /* 0x000000021c567810 */ /* 0x000fc40007ffe051 */
[----:B------:R-:W-:Y:S02]  /*0ae0*/  ISETP.GE.OR P5, PT, R25, UR10, P0 ;  /* 0x0000000a19007c0c */ /* 0x000fe400087a6670 */
[----:B------:R-:W-:-:S11]  /*0af0*/  ISETP.GE.OR P2, PT, R86, UR10, P0 ;  /* 0x0000000a56007c0c */ /* 0x000fd60008746670 */
[----:B------:R-:W1:Y:S01]  /*0b00*/  @!P5 LDC.64 R24, c[0x0][0x388] ;  /* 0x0000e200ff18db82 */ /* 0x000e620000000a00 */
[----:B------:R-:W-:Y:S02]  /*0b10*/  @!P5 IMAD.IADD R50, R81, 0x1, R28 ;  /* 0x000000015132d824 */ /* 0x000fe400078e021c */
[----:B------:R-:W-:Y:S02]  /*0b20*/  @!P5 IMAD R31, R82, 0x40, R3 ;  /* 0x00000040521fd824 */ /* 0x000fe400078e0203 */
[----:B------:R-:W-:Y:S01]  /*0b30*/  @!P5 IMAD R50, R50, R87, R87 ;  /* 0x000000573232d224 */ /* 0x000fe200078e0257 */
[C-C-:B------:R-:W-:Y:S02]  /*0b40*/  IADD3 R88, PT, PT, R28.reuse, 0x4, R81.reuse ;  /* 0x000000041c587810 */ /* 0x140fe40007ffe051 */
[----:B------:R-:W3:Y:S01]  /*0b50*/  @!P2 LDC.64 R54, c[0x0][0x388] ;  /* 0x0000e200ff36ab82 */ /* 0x000ee20000000a00 */
[----:B------:R-:W-:Y:S01]  /*0b60*/  @!P5 IMAD.IADD R29, R31, 0x1, R50 ;  /* 0x000000011f1dd824 */ /* 0x000fe200078e0232 */
[----:B------:R-:W-:-:S02]  /*0b70*/  IADD3 R50, PT, PT, R28, 0x3, R81 ;  /* 0x000000031c327810 */ /* 0x000fc40007ffe051 */
[C-C-:B------:R-:W-:Y:S02]  /*0b80*/  IADD3 R90, PT, PT, R28.reuse, 0x5, R81.reuse ;  /* 0x000000051c5a7810 */ /* 0x140fe40007ffe051 */
[C-C-:B------:R-:W-:Y:S02]  /*0b90*/  IADD3 R30, PT, PT, R28.reuse, 0x6, R81.reuse ;  /* 0x000000061c1e7810 */ /* 0x140fe40007ffe051 */
[----:B------:R-:W-:Y:S02]  /*0ba0*/  IADD3 R28, PT, PT, R28, 0x7, R81 ;  /* 0x000000071c1c7810 */ /* 0x000fe40007ffe051 */
[----:B------:R-:W-:Y:S01]  /*0bb0*/  ISETP.GE.OR P4, PT, R50, UR10, P0 ;  /* 0x0000000a32007c0c */ /* 0x000fe20008786670 */
[----:B-1----:R-:W-:Y:S01]  /*0bc0*/  @!P5 IMAD.WIDE R24, R29, 0x4, R24 ;  /* 0x000000041d18d825 */ /* 0x002fe200078e0218 */
[----:B------:R-:W-:Y:S02]  /*0bd0*/  ISETP.GE.OR P3, PT, R88, UR10, P0 ;  /* 0x0000000a58007c0c */ /* 0x000fe40008766670 */
[----:B------:R-:W-:-:S02]  /*0be0*/  ISETP.GE.OR P1, PT, R90, UR10, P0 ;  /* 0x0000000a5a007c0c */ /* 0x000fc40008726670 */
[----:B------:R1:W4:Y:S01]  /*0bf0*/  @!P5 LDG.E R84, desc[UR8][R24.64] ;  /* 0x000000081854d981 */ /* 0x000322000c1e1900 */
[----:B------:R-:W-:Y:S02]  /*0c00*/  ISETP.GE.OR P5, PT, R30, UR10, P0 ;  /* 0x0000000a1e007c0c */ /* 0x000fe400087a6670 */
[----:B------:R-:W-:Y:S01]  /*0c10*/  ISETP.GE.OR P6, PT, R28, UR10, P0 ;  /* 0x0000000a1c007c0c */ /* 0x000fe200087c6670 */
[----:B0-----:R-:W-:-:S03]  /*0c20*/  @!P2 IMAD R27, R82, 0x40, R3 ;  /* 0x00000040521ba824 */ /* 0x001fc600078e0203 */
[----:B------:R-:W-:Y:S02]  /*0c30*/  @!P4 IMAD R93, R82, 0x40, R3 ;  /* 0x00000040525dc824 */ /* 0x000fe400078e0203 */
[----:B------:R-:W-:Y:S02]  /*0c40*/  @!P2 IMAD R27, R86, R87, R27 ;  /* 0x00000057561ba224 */ /* 0x000fe400078e021b */
[C-C-:B------:R-:W-:Y:S02]  /*0c50*/  @!P3 IMAD R91, R82.reuse, 0x40, R3.reuse ;  /* 0x00000040525bb824 */ /* 0x140fe400078e0203 */
[C-C-:B------:R-:W-:Y:S02]  /*0c60*/  @!P1 IMAD R89, R82.reuse, 0x40, R3.reuse ;  /* 0x0000004052599824 */ /* 0x140fe400078e0203 */
[C-C-:B------:R-:W-:Y:S02]  /*0c70*/  @!P5 IMAD R85, R82.reuse, 0x40, R3.reuse ;  /* 0x000000405255d824 */ /* 0x140fe400078e0203 */
[----:B-1----:R-:W-:-:S02]  /*0c80*/  @!P6 IMAD R24, R82, 0x40, R3 ;  /* 0x000000405218e824 */ /* 0x002fc400078e0203 */
[-C--:B------:R-:W-:Y:S02]  /*0c90*/  @!P4 IMAD R93, R50, R87.reuse, R93 ;  /* 0x00000057325dc224 */ /* 0x080fe400078e025d */
[-C--:B------:R-:W-:Y:S01]  /*0ca0*/  @!P3 IMAD R91, R88, R87.reuse, R91 ;  /* 0x00000057585bb224 */ /* 0x080fe200078e025b */
[----:B------:R-:W0:Y:S01]  /*0cb0*/  @!P4 LDC.64 R50, c[0x0][0x388] ;  /* 0x0000e200ff32cb82 */ /* 0x000e220000000a00 */
[-C--:B------:R-:W-:Y:S02]  /*0cc0*/  @!P1 IMAD R89, R90, R87.reuse, R89 ;  /* 0x000000575a599224 */ /* 0x080fe400078e0259 */
[-C--:B------:R-:W-:Y:S02]  /*0cd0*/  @!P5 IMAD R85, R30, R87.reuse, R85 ;  /* 0x000000571e55d224 */ /* 0x080fe400078e0255 */
[----:B------:R-:W-:Y:S02]  /*0ce0*/  @!P6 IMAD R87, R28, R87, R24 ;  /* 0x000000571c57e224 */ /* 0x000fe400078e0218 */
[----:B---3--:R-:W-:Y:S01]  /*0cf0*/  @!P2 IMAD.WIDE R54, R27, 0x4, R54 ;  /* 0x000000041b36a825 */ /* 0x008fe200078e0236 */
[----:B------:R-:W1:Y:S08]  /*0d00*/  @!P3 LDC.64 R30, c[0x0][0x388] ;  /* 0x0000e200ff1ebb82 */ /* 0x000e700000000a00 */
[----:B------:R-:W3:Y:S08]  /*0d10*/  @!P1 LDC.64 R28, c[0x0][0x388] ;  /* 0x0000e200ff1c9b82 */ /* 0x000ef00000000a00 */
[----:B------:R-:W5:Y:S08]  /*0d20*/  @!P5 LDC.64 R24, c[0x0][0x388] ;  /* 0x0000e200ff18db82 */ /* 0x000f700000000a00 */
[----:B------:R-:W5:Y:S01]  /*0d30*/  @!P6 LDC.64 R26, c[0x0][0x388] ;  /* 0x0000e200ff1aeb82 */ /* 0x000f620000000a00 */
[----:B------:R-:W-:-:S02]  /*0d40*/  IMAD.MOV.U32 R86, RZ, RZ, RZ ;  /* 0x000000ffff567224 */ /* 0x000fc400078e00ff */
[----:B------:R-:W-:Y:S02]  /*0d50*/  IMAD.MOV.U32 R88, RZ, RZ, RZ ;  /* 0x000000ffff587224 */ /* 0x000fe400078e00ff */
[----:B------:R-:W-:Y:S02]  /*0d60*/  IMAD.MOV.U32 R90, RZ, RZ, RZ ;  /* 0x000000ffff5a7224 */ /* 0x000fe400078e00ff */
[----:B------:R1:W4:Y:S01]  /*0d70*/  @!P2 LDG.E R86, desc[UR8][R54.64] ;  /* 0x000000083656a981 */ /* 0x000322000c1e1900 */
[----:B------:R-:W-:Y:S02]  /*0d80*/  IMAD.MOV.U32 R92, RZ, RZ, RZ ;  /* 0x000000ffff5c7224 */ /* 0x000fe400078e00ff */
[----:B0-----:R-:W-:-:S04]  /*0d90*/  @!P4 IMAD.WIDE R50, R93, 0x4, R50 ;  /* 0x000000045d32c825 */ /* 0x001fc800078e0232 */
[----:B-1----:R-:W-:Y:S01]  /*0da0*/  @!P3 IMAD.WIDE R30, R91, 0x4, R30 ;  /* 0x000000045b1eb825 */ /* 0x002fe200078e021e */
[----:B------:R-:W4:Y:S01]  /*0db0*/  @!P4 LDG.E R88, desc[UR8][R50.64] ;  /* 0x000000083258c981 */ /* 0x000f22000c1e1900 */
[----:B------:R-:W-:Y:S02]  /*0dc0*/  CS2R R54, SRZ ;  /* 0x0000000000367805 */ /* 0x000fe4000001ff00 */
[----:B---3--:R-:W-:Y:S01]  /*0dd0*/  @!P1 IMAD.WIDE R28, R89, 0x4, R28 ;  /* 0x00000004591c9825 */ /* 0x008fe200078e021c */
[----:B------:R0:W3:Y:S03]  /*0de0*/  @!P3 LDG.E R90, desc[UR8][R30.64] ;  /* 0x000000081e5ab981 */ /* 0x0000e6000c1e1900 */
[----:B-----5:R-:W-:Y:S01]  /*0df0*/  @!P5 IMAD.WIDE R24, R85, 0x4, R24 ;  /* 0x000000045518d825 */ /* 0x020fe200078e0218 */
[----:B------:R-:W5:Y:S03]  /*0e00*/  @!P1 LDG.E R54, desc[UR8][R28.64] ;  /* 0x000000081c369981 */ /* 0x000f66000c1e1900 */
[----:B------:R-:W-:Y:S01]  /*0e10*/  @!P6 IMAD.WIDE R26, R87, 0x4, R26 ;  /* 0x00000004571ae825 */ /* 0x000fe200078e021a */
[----:B------:R1:W5:Y:S04]  /*0e20*/  @!P5 LDG.E R92, desc[UR8][R24.64] ;  /* 0x00000008185cd981 */ /* 0x000368000c1e1900 */
[----:B------:R-:W5:Y:S01]  /*0e30*/  @!P6 LDG.E R55, desc[UR8][R26.64] ;  /* 0x000000081a37e981 */ /* 0x000f62000c1e1900 */
[----:B------:R-:W1:Y:S01]  /*0e40*/  S2UR UR7, SR_CgaCtaId ;  /* 0x00000000000779c3 */ /* 0x000e620000008800 */
[C---:B0-----:R-:W-:Y:S01]  /*0e50*/  LEA.HI R30, R0.reuse, R81, RZ, 0x1a ;  /* 0x00000051001e7211 */ /* 0x041fe200078fd0ff */
[----:B------:R-:W-:Y:S01]  /*0e60*/  VIADD R81, R81, 0x8 ;  /* 0x0000000851517836 */ /* 0x000fe20000000000 */
[----:B------:R-:W-:Y:S01]  /*0e70*/  UMOV UR6, 0x400 ;  /* 0x0000040000067882 */ /* 0x000fe20000000000 */
[----:B------:R-:W-:Y:S01]  /*0e80*/  IMAD.SHL.U32 R31, R0, 0x4, RZ ;  /* 0x00000004001f7824 */ /* 0x000fe200078e00ff */
[----:B------:R-:W-:-:S02]  /*0e90*/  UIADD3 UR6, UPT, UPT, UR6, 0x4000, URZ ;  /* 0x0000400006067890 */ /* 0x000fc4000fffe0ff */
[----:B------:R-:W-:Y:S02]  /*0ea0*/  ISETP.NE.AND P1, PT, R81, 0x40, PT ;  /* 0x000000405100780c */ /* 0x000fe40003f25270 */
[----:B------:R-:W-:-:S05]  /*0eb0*/  LOP3.LUT R31, R31, 0xfc, RZ, 0xc0, !PT ;  /* 0x000000fc1f1f7812 */ /* 0x000fca00078ec0ff */
[----:B------:R-:W-:Y:S01]  /*0ec0*/  IMAD R31, R30, 0x100, R31 ;  /* 0x000001001e1f7824 */ /* 0x000fe200078e021f */
[----:B-1----:R-:W-:Y:S01]  /*0ed0*/  ULEA UR6, UR7, UR6, 0x18 ;  /* 0x0000000607067291 */ /* 0x002fe2000f8ec0ff */
[----:B------:R-:W-:-:S08]  /*0ee0*/  IMAD.SHL.U32 R24, R82, 0x40, RZ ;  /* 0x0000004052187824 */ /* 0x000fd000078e00ff */
[----:B--2---:R0:W-:Y:S04]  /*0ef0*/  STS [R31+UR6], R83 ;  /* 0x000000531f007988 */ /* 0x0041e80008000806 */
[----:B----4-:R0:W-:Y:S04]  /*0f00*/  STS [R31+UR6+0x100], R84 ;  /* 0x000100541f007988 */ /* 0x0101e80008000806 */
[----:B------:R0:W-:Y:S04]  /*0f10*/  STS [R31+UR6+0x200], R86 ;  /* 0x000200561f007988 */ /* 0x0001e80008000806 */
[----:B------:R0:W-:Y:S04]  /*0f20*/  STS [R31+UR6+0x300], R88 ;  /* 0x000300581f007988 */ /* 0x0001e80008000806 */
[----:B---3--:R0:W-:Y:S04]  /*0f30*/  STS [R31+UR6+0x400], R90 ;  /* 0x0004005a1f007988 */ /* 0x0081e80008000806 */
[----:B-----5:R0:W-:Y:S04]  /*0f40*/  STS [R31+UR6+0x500], R54 ;  /* 0x000500361f007988 */ /* 0x0201e80008000806 */
[----:B------:R0:W-:Y:S04]  /*0f50*/  STS [R31+UR6+0x600], R92 ;  /* 0x0006005c1f007988 */ /* 0x0001e80008000806 */
[----:B------:R0:W-:Y:S01]  /*0f60*/  STS [R31+UR6+0x700], R55 ;  /* 0x000700371f007988 */ /* 0x0001e20008000806 */
[----:B------:R-:W-:Y:S05]  /*0f70*/  @P1 BRA `(.L_x_2) ;  /* 0xfffffff8008c1947 */ /* 0x000fea000383ffff */
[----:B------:R-:W-:Y:S01]  /*0f80*/  BAR.SYNC.DEFER_BLOCKING 0x0 ;  /* 0x0000000000007b1d */ /* 0x000fe20000010000 */
[C---:B------:R-:W-:Y:S01]  /*0f90*/  IMAD.SHL.U32 R51, R0.reuse, 0x20, RZ ;  /* 0x0000002000337824 */ /* 0x040fe200078e00ff */
[----:B------:R-:W-:Y:S01]  /*0fa0*/  ISETP.GT.U32.AND P0, PT, R0, 0x3f, PT ;  /* 0x0000003f0000780c */ /* 0x000fe20003f04070 */
[----:B------:R-:W-:-:S03]  /*0fb0*/  IMAD.MOV.U32 R50, RZ, RZ, RZ ;  /* 0x000000ffff327224 */ /* 0x000fc600078e00ff */
[----:B------:R-:W-:-:S09]  /*0fc0*/  LOP3.LUT R51, R51, 0xe0, RZ, 0xc0, !PT ;  /* 0x000000e033337812 */ /* 0x000fd200078ec0ff */
.L_x_3:
[----:B------:R-:W-:Y:S01]  /*0fd0*/  LOP3.LUT R30, R0, 0x3f8, RZ, 0xc0, !PT ;  /* 0x000003f8001e7812 */ /* 0x000fe200078ec0ff */
[----:B------:R-:W1:Y:S01]  /*0fe0*/  @!P0 S2R R29, SR_CgaCtaId ;  /* 0x00000000001d8919 */ /* 0x000e620000008800 */
[----:B0-----:R-:W-:Y:S02]  /*0ff0*/  IMAD.MOV.U32 R55, RZ, RZ, RZ ;  /* 0x000000ffff377224 */ /* 0x001fe400078e00ff */
[C---:B------:R-:W-:Y:S01]  /*1000*/  ISETP.GT.U32.AND P5, PT, R30.reuse, 0x3e, PT ;  /* 0x0000003e1e00780c */ /* 0x040fe20003fa4070 */
[----:B------:R-:W-:Y:S01]  /*1010*/  IMAD.MOV.U32 R87, RZ, RZ, RZ ;  /* 0x000000ffff577224 */ /* 0x000fe200078e00ff */
[C---:B------:R-:W-:Y:S01]  /*1020*/  ISETP.GT.U32.AND P4, PT, R30.reuse, 0x3d, PT ;  /* 0x0000003d1e00780c */ /* 0x040fe20003f84070 */
[----:B------:R-:W-:Y:S01]  /*1030*/  IMAD.MOV.U32 R89, RZ, RZ, RZ ;  /* 0x000000ffff597224 */ /* 0x000fe200078e00ff */
[C---:B------:R-:W-:Y:S01]  /*1040*/  ISETP.GT.U32.AND P3, PT, R30.reuse, 0x3c, PT ;  /* 0x0000003c1e00780c */ /* 0x040fe20003f64070 */
[----:B------:R-:W-:Y:S01]  /*1050*/  IMAD.MOV.U32 R91, RZ, RZ, RZ ;  /* 0x000000ffff5b7224 */ /* 0x000fe200078e00ff */
[C---:B------:R-:W-:Y:S01]  /*1060*/  ISETP.GT.U32.AND P2, PT, R30.reuse, 0x3b, PT ;  /* 0x0000003b1e00780c */ /* 0x040fe20003f44070 */
[----:B------:R-:W-:Y:S01]  /*1070*/  IMAD.MOV.U32 R93, RZ, RZ, RZ ;  /* 0x000000ffff5d7224 */ /* 0x000fe200078e00ff */
[----:B------:R-:W-:-:S02]  /*1080*/  ISETP.GT.U32.AND P1, PT, R30, 0x3a, PT ;  /* 0x0000003a1e00780c */ /* 0x000fc40003f24070 */
[----:B------:R-:W-:-:S03]  /*1090*/  ISETP.GT.U32.AND P6, PT, R30, 0x38, PT ;  /* 0x000000381e00780c */ /* 0x000fc60003fc4070 */
[----:B------:R-:W0:Y:S01]  /*10a0*/  @!P5 S2R R27, SR_CgaCtaId ;  /* 0x00000000001bd919 */ /* 0x000e220000008800 */
[----:B------:R-:W-:Y:S01]  /*10b0*/  @!P5 IMAD.SHL.U32 R24, R0, 0x40, RZ ;  /* 0x000000400018d824 */ /* 0x000fe200078e00ff */
[----:B------:R-:W-:Y:S01]  /*10c0*/  @!P5 MOV R26, 0x400 ;  /* 0x00000400001ad802 */ /* 0x000fe20000000f00 */
[----:B------:R-:W2:Y:S03]  /*10d0*/  @!P4 S2R R81, SR_CgaCtaId ;  /* 0x000000000051c919 */ /* 0x000ea60000008800 */
[----:B------:R-:W-:Y:S01]  /*10e0*/  @!P5 LOP3.LUT R25, R24, 0xfe00, RZ, 0xc0, !PT ;  /* 0x0000fe001819d812 */ /* 0x000fe200078ec0ff */
[----:B------:R-:W3:Y:S01]  /*10f0*/  @!P3 S2R R54, SR_CgaCtaId ;  /* 0x000000000036b919 */ /* 0x000ee20000008800 */
[----:B------:R-:W-:Y:S02]  /*1100*/  @!P1 MOV R80, 0x400 ;  /* 0x0000040000509802 */ /* 0x000fe40000000f00 */
[----:B------:R-:W-:-:S02]  /*1110*/  @!P6 IMAD.SHL.U32 R84, R0, 0x40, RZ ;  /* 0x000000400054e824 */ /* 0x000fc400078e00ff */
[----:B------:R-:W-:Y:S01]  /*1120*/  @!P5 IMAD.IADD R25, R25, 0x1, R50 ;  /* 0x000000011919d824 */ /* 0x000fe200078e0232 */
[----:B------:R-:W4:Y:S01]  /*1130*/  @!P2 S2R R83, SR_CgaCtaId ;  /* 0x000000000053a919 */ /* 0x000f220000008800 */
[----:B------:R-:W5:Y:S01]  /*1140*/  @!P1 S2R R85, SR_CgaCtaId ;  /* 0x0000000000559919 */ /* 0x000f620000008800 */
[----:B------:R-:W5:Y:S01]  /*1150*/  @!P6 S2R R24, SR_CgaCtaId ;  /* 0x000000000018e919 */ /* 0x000f620000008800 */
[----:B0-----:R-:W-:Y:S01]  /*1160*/  @!P5 LEA R26, R27, R26, 0x18 ;  /* 0x0000001a1b1ad211 */ /* 0x001fe200078ec0ff */
[----:B------:R-:W-:-:S04]  /*1170*/  @!P0 IMAD.SHL.U32 R27, R0, 0x40, RZ ;  /* 0x00000040001b8824 */ /* 0x000fc800078e00ff */
[----:B------:R-:W-:Y:S01]  /*1180*/  @!P5 IMAD R28, R25, 0x4, R26 ;  /* 0x00000004191cd824 */ /* 0x000fe200078e021a */
[----:B------:R-:W-:Y:S02]  /*1190*/  @!P0 MOV R26, 0x400 ;  /* 0x00000400001a8802 */ /* 0x000fe40000000f00 */
[----:B------:R-:W-:Y:S02]  /*11a0*/  @!P0 LOP3.LUT R27, R27, 0xfe00, RZ, 0xc0, !PT ;  /* 0x0000fe001b1b8812 */ /* 0x000fe400078ec0ff */
[----:B------:R0:W-:Y:S01]  /*11b0*/  @!P5 LDS R55, [R28+0x100] ;  /* 0x000100001c37d984 */ /* 0x0001e20000000800 */
[----:B------:R-:W-:Y:S02]  /*11c0*/  ISETP.GT.U32.AND P5, PT, R30, 0x39, PT ;  /* 0x000000391e00780c */ /* 0x000fe40003fa4070 */
[----:B------:R-:W-:Y:S02]  /*11d0*/  @!P4 MOV R30, 0x400 ;  /* 0x00000400001ec802 */ /* 0x000fe40000000f00 */
[----:B-1----:R-:W-:-:S02]  /*11e0*/  @!P0 LEA R31, R29, R26, 0x18 ;  /* 0x0000001a1d1f8211 */ /* 0x002fc400078ec0ff */
[----:B--2---:R-:W-:Y:S01]  /*11f0*/  @!P4 LEA R26, R81, R30, 0x18 ;  /* 0x0000001e511ac211 */ /* 0x004fe200078ec0ff */
[----:B------:R-:W-:Y:S01]  /*1200*/  @!P0 IMAD.IADD R30, R27, 0x1, R50 ;  /* 0x000000011b1e8824 */ /* 0x000fe200078e0232 */
[----:B------:R-:W-:Y:S01]  /*1210*/  @!P3 MOV R29, 0x400 ;  /* 0x00000400001db802 */ /* 0x000fe20000000f00 */
[----:B------:R-:W-:Y:S01]  /*1220*/  IMAD.MOV.U32 R81, RZ, RZ, RZ ;  /* 0x000000ffff517224 */ /* 0x000fe200078e00ff */
[----:B0-----:R-:W-:Y:S01]  /*1230*/  @!P2 MOV R28, 0x400 ;  /* 0x00000400001ca802 */ /* 0x001fe20000000f00 */
[----:B------:R-:W-:Y:S01]  /*1240*/  @!P0 IMAD R30, R30, 0x4, R31 ;  /* 0x000000041e1e8824 */ /* 0x000fe200078e021f */
[----:B---3--:R-:W-:Y:S01]  /*1250*/  @!P3 LEA R29, R54, R29, 0x18 ;  /* 0x0000001d361db211 */ /* 0x008fe200078ec0ff */
[----:B------:R-:W0:Y:S01]  /*1260*/  @!P5 S2R R25, SR_CgaCtaId ;  /* 0x000000000019d919 */ /* 0x000e220000008800 */
[C---:B------:R-:W-:Y:S01]  /*1270*/  @!P4 IMAD.SHL.U32 R31, R0.reuse, 0x40, RZ ;  /* 0x00000040001fc824 */ /* 0x040fe200078e00ff */
[----:B----4-:R-:W-:Y:S01]  /*1280*/  @!P2 LEA R28, R83, R28, 0x18 ;  /* 0x0000001c531ca211 */ /* 0x010fe200078ec0ff */
[C---:B------:R-:W-:Y:S01]  /*1290*/  @!P3 IMAD.SHL.U32 R54, R0.reuse, 0x40, RZ ;  /* 0x000000400036b824 */ /* 0x040fe200078e00ff */
[----:B-----5:R-:W-:Y:S01]  /*12a0*/  @!P1 LEA R27, R85, R80, 0x18 ;  /* 0x00000050551b9211 */ /* 0x020fe200078ec0ff */
[----:B------:R-:W-:Y:S01]  /*12b0*/  @!P5 IMAD.SHL.U32 R82, R0, 0x40, RZ ;  /* 0x000000400052d824 */ /* 0x000fe200078e00ff */
[----:B------:R-:W-:Y:S01]  /*12c0*/  @!P4 LOP3.LUT R31, R31, 0xfe00, RZ, 0xc0, !PT ;  /* 0x0000fe001f1fc812 */ /* 0x000fe200078ec0ff */
[----:B------:R1:W-:Y:S01]  /*12d0*/  @!P0 LDS R81, [R30] ;  /* 0x000000001e518984 */ /* 0x0003e20000000800 */
[----:B------:R-:W-:-:S02]  /*12e0*/  @!P5 MOV R80, 0x400 ;  /* 0x000004000050d802 */ /* 0x000fc40000000f00 */
[----:B------:R-:W-:Y:S01]  /*12f0*/  @!P3 LOP3.LUT R83, R54, 0xfe00, RZ, 0xc0, !PT ;  /* 0x0000fe003653b812 */ /* 0x000fe200078ec0ff */
[----:B------:R-:W-:Y:S01]  /*1300*/  @!P4 IMAD.IADD R31, R31, 0x1, R50 ;  /* 0x000000011f1fc824 */ /* 0x000fe200078e0232 */
[----:B------:R-:W-:-:S03]  /*1310*/  @!P6 MOV R85, 0x400 ;  /* 0x000004000055e802 */ /* 0x000fc60000000f00 */
[----:B------:R-:W-:Y:S01]  /*1320*/  @!P4 IMAD R54, R31, 0x4, R26 ;  /* 0x000000041f36c824 */ /* 0x000fe200078e021a */
[----:B------:R-:W-:Y:S01]  /*1330*/  @!P6 LEA R24, R24, R85, 0x18 ;  /* 0x000000551818e211 */ /* 0x000fe200078ec0ff */
[----:B------:R-:W-:Y:S01]  /*1340*/  @!P2 IMAD.SHL.U32 R26, R0, 0x40, RZ ;  /* 0x00000040001aa824 */ /* 0x000fe200078e00ff */
[----:B------:R-:W-:Y:S01]  /*1350*/  @!P6 LOP3.LUT R85, R84, 0xfe00, RZ, 0xc0, !PT ;  /* 0x0000fe005455e812 */ /* 0x000fe200078ec0ff */
[----:B------:R-:W-:-:S04]  /*1360*/  @!P1 IMAD.SHL.U32 R31, R0, 0x40, RZ ;  /* 0x00000040001f9824 */ /* 0x000fc800078e00ff */
[----:B------:R-:W-:Y:S01]  /*1370*/  @!P6 IMAD.IADD R85, R85, 0x1, R50 ;  /* 0x000000015555e824 */ /* 0x000fe200078e0232 */
[----:B------:R-:W-:-:S03]  /*1380*/  @!P1 LOP3.LUT R31, R31, 0xfe00, RZ, 0xc0, !PT ;  /* 0x0000fe001f1f9812 */ /* 0x000fc600078ec0ff */
[----:B------:R-:W-:Y:S02]  /*1390*/  @!P6 IMAD R90, R85, 0x4, R24 ;  /* 0x00000004555ae824 */ /* 0x000fe400078e0218 */
[----:B------:R-:W-:Y:S01]  /*13a0*/  IMAD.MOV.U32 R85, RZ, RZ, RZ ;  /* 0x000000ffff557224 */ /* 0x000fe200078e00ff */
[----:B0-----:R-:W-:Y:S01]  /*13b0*/  @!P5 LEA R25, R25, R80, 0x18 ;  /* 0x000000501919d211 */ /* 0x001fe200078ec0ff */
[--C-:B------:R-:W-:Y:S01]  /*13c0*/  @!P3 IMAD.IADD R80, R83, 0x1, R50.reuse ;  /* 0x000000015350b824 */ /* 0x100fe200078e0232 */
[----:B------:R-:W-:Y:S01]  /*13d0*/  @!P5 LOP3.LUT R83, R82, 0xfe00, RZ, 0xc0, !PT ;  /* 0x0000fe005253d812 */ /* 0x000fe200078ec0ff */
[----:B------:R-:W-:Y:S01]  /*13e0*/  IMAD R82, R50, 0x100, R51 ;  /* 0x0000010032527824 */ /* 0x000fe200078e0233 */
[----:B------:R-:W-:Y:S01]  /*13f0*/  @!P6 LDS R93, [R90+0x700] ;  /* 0x000700005a5de984 */ /* 0x000fe20000000800 */
[----:B------:R-:W-:Y:S01]  /*1400*/  @!P3 IMAD R80, R80, 0x4, R29 ;  /* 0x000000045050b824 */ /* 0x000fe200078e021d */
[----:B------:R-:W-:Y:S01]  /*1410*/  @!P2 LOP3.LUT R29, R26, 0xfe00, RZ, 0xc0, !PT ;  /* 0x0000fe001a1da812 */ /* 0x000fe200078ec0ff */
[----:B------:R-:W-:-:S02]  /*1420*/  @!P1 IMAD.IADD R26, R31, 0x1, R50 ;  /* 0x000000011f1a9824 */ /* 0x000fc400078e0232 */
[--C-:B-1----:R-:W-:Y:S01]  /*1430*/  @!P5 IMAD.IADD R30, R83, 0x1, R50.reuse ;  /* 0x00000001531ed824 */ /* 0x102fe200078e0232 */
[----:B------:R-:W-:Y:S01]  /*1440*/  @!P3 LDS R85, [R80+0x300] ;  /* 0x000300005055b984 */ /* 0x000fe20000000800 */
[----:B------:R-:W-:Y:S02]  /*1450*/  @!P2 IMAD.IADD R29, R29, 0x1, R50 ;  /* 0x000000011d1da824 */ /* 0x000fe400078e0232 */
[----:B------:R-:W-:Y:S02]  /*1460*/  IMAD.MOV.U32 R83, RZ, RZ, RZ ;  /* 0x000000ffff537224 */ /* 0x000fe400078e00ff */
[----:B------:R-:W-:Y:S02]  /*1470*/  @!P2 IMAD R84, R29, 0x4, R28 ;  /* 0x000000041d54a824 */ /* 0x000fe400078e021c */
[----:B------:R-:W-:Y:S02]  /*1480*/  @!P1 IMAD R86, R26, 0x4, R27 ;  /* 0x000000041a569824 */ /* 0x000fe400078e021b */
[----:B------:R-:W-:Y:S01]  /*1490*/  @!P5 IMAD R88, R30, 0x4, R25 ;  /* 0x000000041e58d824 */ /* 0x000fe200078e0219 */
[----:B------:R-:W-:Y:S01]  /*14a0*/  @!P4 LDS R83, [R54+0x200] ;  /* 0x000200003653c984 */ /* 0x000fe20000000800 */
[----:B------:R-:W-:-:S03]  /*14b0*/  VIADD R50, R50, 0x1 ;  /* 0x0000000132327836 */ /* 0x000fc60000000000 */
[----:B------:R-:W-:Y:S04]  /*14c0*/  @!P2 LDS R87, [R84+0x400] ;  /* 0x000400005457a984 */ /* 0x000fe80000000800 */
[----:B------:R-:W-:Y:S01]  /*14d0*/  @!P1 LDS R89, [R86+0x500] ;  /* 0x0005000056599984 */ /* 0x000fe20000000800 */
[----:B------:R-:W-:-:S03]  /*14e0*/  ISETP.NE.AND P1, PT, R50, 0x40, PT ;  /* 0x000000403200780c */ /* 0x000fc60003f25270 */
[----:B------:R-:W0:Y:S04]  /*14f0*/  LDS.128 R24, [R82+UR6] ;  /* 0x0000000652187984 */ /* 0x000e280008000c00 */
[----:B------:R-:W1:Y:S04]  /*1500*/  @!P5 LDS R91, [R88+0x600] ;  /* 0x00060000585bd984 */ /* 0x000e680000000800 */
[----:B------:R-:W2:Y:S01]  /*1510*/  LDS.128 R28, [R82+UR6+0x10] ;  /* 0x00001006521c7984 */ /* 0x000ea20008000c00 */
[C---:B0-----:R-:W-:Y:S01]  /*1520*/  FFMA R13, R24.reuse, R81, R13 ;  /* 0x00000051180d7223 */ /* 0x041fe2000000000d */
[C---:B------:R-:W-:Y:S01]  /*1530*/  FFMA R21, R24.reuse, R55, R21 ;  /* 0x0000003718157223 */ /* 0x040fe20000000015 */
[C---:B------:R-:W-:Y:S01]  /*1540*/  FFMA R37, R24.reuse, R83, R37 ;  /* 0x0000005318257223 */ /* 0x040fe20000000025 */
[C---:B------:R-:W-:Y:S01]  /*1550*/  FFMA R45, R24.reuse, R85, R45 ;  /* 0x00000055182d7223 */ /* 0x040fe2000000002d */
[C---:B------:R-:W-:Y:S01]  /*1560*/  FFMA R57, R24.reuse, R87, R57 ;  /* 0x0000005718397223 */ /* 0x040fe20000000039 */
[C---:B------:R-:W-:Y:S01]  /*1570*/  FFMA R65, R24.reuse, R89, R65 ;  /* 0x0000005918417223 */ /* 0x040fe20000000041 */
[C---:B-1----:R-:W-:Y:S01]  /*1580*/  FFMA R73, R24.reuse, R91, R73 ;  /* 0x0000005b18497223 */ /* 0x042fe20000000049 */
[----:B------:R-:W-:Y:S01]  /*1590*/  FFMA R11, R24, R93, R11 ;  /* 0x0000005d180b7223 */ /* 0x000fe2000000000b */
[-C--:B------:R-:W-:Y:S01]  /*15a0*/  FFMA R14, R81, R25.reuse, R14 ;  /* 0x00000019510e7223 */ /* 0x080fe2000000000e */
[-C--:B------:R-:W-:Y:S01]  /*15b0*/  FFMA R22, R55, R25.reuse, R22 ;  /* 0x0000001937167223 */ /* 0x080fe20000000016 */
[-C--:B------:R-:W-:Y:S01]  /*15c0*/  FFMA R38, R83, R25.reuse, R38 ;  /* 0x0000001953267223 */ /* 0x080fe20000000026 */
[-C--:B------:R-:W-:Y:S01]  /*15d0*/  FFMA R46, R85, R25.reuse, R46 ;  /* 0x00000019552e7223 */ /* 0x080fe2000000002e */
[-C--:B------:R-:W-:Y:S01]  /*15e0*/  FFMA R58, R87, R25.reuse, R58 ;  /* 0x00000019573a7223 */ /* 0x080fe2000000003a */
[-C--:B------:R-:W-:Y:S01]  /*15f0*/  FFMA R66, R89, R25.reuse, R66 ;  /* 0x0000001959427223 */ /* 0x080fe20000000042 */
[-C--:B------:R-:W-:Y:S01]  /*1600*/  FFMA R74, R91, R25.reuse, R74 ;  /* 0x000000195b4a7223 */ /* 0x080fe2000000004a */
        /* <DEDUP_REMOVED lines=17> */
[C---:B--2---:R-:W-:Y:S01]  /*1720*/  FFMA R17, R28.reuse, R81, R17 ;  /* 0x000000511c117223 */ /* 0x044fe20000000011 */
[C---:B------:R-:W-:Y:S01]  /*1730*/  FFMA R18, R81.reuse, R29, R18 ;  /* 0x0000001d51127223 */ /* 0x040fe20000000012 */
[CC--:B------:R-:W-:Y:S01]  /*1740*/  FFMA R19, R81.reuse, R30.reuse, R19 ;  /* 0x0000001e51137223 */ /* 0x0c0fe20000000013 */
[----:B------:R-:W-:Y:S01]  /*1750*/  FFMA R20, R81, R31, R20 ;  /* 0x0000001f51147223 */ /* 0x000fe20000000014 */
[C---:B------:R-:W-:Y:S01]  /*1760*/  FFMA R33, R28.reuse, R55, R33 ;  /* 0x000000371c217223 */ /* 0x040fe20000000021 */
        /* <DEDUP_REMOVED lines=23> */
[----:B------:R-:W-:Y:S01]  /*18e0*/  FFMA R7, R28, R93, R7 ;  /* 0x0000005d1c077223 */ /* 0x000fe20000000007 */
[C---:B------:R-:W-:Y:S01]  /*18f0*/  FFMA R6, R93.reuse, R29, R6 ;  /* 0x0000001d5d067223 */ /* 0x040fe20000000006 */
[C---:B------:R-:W-:Y:S01]  /*1900*/  FFMA R5, R93.reuse, R30, R5 ;  /* 0x0000001e5d057223 */ /* 0x040fe20000000005 */
[----:B------:R-:W-:Y:S01]  /*1910*/  FFMA R4, R93, R31, R4 ;  /* 0x0000001f5d047223 */ /* 0x000fe20000000004 */
[----:B------:R-:W-:Y:S06]  /*1920*/  @P1 BRA `(.L_x_3) ;  /* 0xfffffff400a81947 */ /* 0x000fec000383ffff */
[----:B------:R-:W0:Y:S01]  /*1930*/  LDCU UR6, c[0x0][0x39c] ;  /* 0x00007380ff0677ac */ /* 0x000e220008000800 */
[----:B------:R-:W-:-:S04]  /*1940*/  UIADD3 UR4, UPT, UPT, UR4, 0x40, URZ ;  /* 0x0000004004047890 */ /* 0x000fc8000fffe0ff */
[----:B0-----:R-:W-:Y:S01]  /*1950*/  UISETP.GE.U32.AND UP0, UPT, UR4, UR6, UPT ;  /* 0x000000060400728c */ /* 0x001fe2000bf06070 */
[----:B------:R-:W-:Y:S08]  /*1960*/  BAR.SYNC.DEFER_BLOCKING 0x0 ;  /* 0x0000000000007b1d */ /* 0x000ff00000010000 */
[----:B------:R-:W-:Y:S05]  /*1970*/  BRA.U !UP0, `(.L_x_4) ;  /* 0xffffffe908707547 */ /* 0x000fea000b83ffff */
.L_x_0:
[----:B------:R-:W1:Y:S01]  /*1980*/  S2R R2, SR_TID.X ;  /* 0x0000000000027919 */ /* 0x000e620000002100 */
[----:B------:R-:W2:Y:S01]  /*1990*/  LDCU UR6, c[0x0][0x3a0] ;  /* 0x00007400ff0677ac */ /* 0x000ea20008000800 */
[----:B------:R-:W3:Y:S01]  /*19a0*/  S2R R3, SR_CTAID.X ;  /* 0x0000000000037919 */ /* 0x000ee20000002500 */
[----:B------:R-:W4:Y:S01]  /*19b0*/  LDCU UR7, c[0x0][0x398] ;  /* 0x00007300ff0777ac */ /* 0x000f220008000800 */
[----:B------:R-:W5:Y:S01]  /*19c0*/  S2R R55, SR_CTAID.Y ;  /* 0x0000000000377919 */ /* 0x000f620000002600 */
[----:B------:R-:W0:Y:S01]  /*19d0*/  LDCU.64 UR4, c[0x0][0x390] ;  /* 0x00007200ff0477ac */ /* 0x000e220008000a00 */
[C---:B-1----:R-:W-:Y:S01]  /*19e0*/  IMAD.SHL.U32 R0, R2.reuse, 0x8, RZ ;  /* 0x0000000802007824 */ /* 0x042fe200078e00ff */
[----:B------:R-:W-:-:S04]  /*19f0*/  LOP3.LUT R2, R2, 0x3f8, RZ, 0xc0, !PT ;  /* 0x000003f802027812 */ /* 0x000fc800078ec0ff */
[----:B------:R-:W-:Y:S01]  /*1a00*/  LOP3.LUT R0, R0, 0x38, RZ, 0xc0, !PT ;  /* 0x0000003800007812 */ /* 0x000fe200078ec0ff */
[----:B-----5:R-:W-:-:S04]  /*1a10*/  IMAD R55, R55, 0x40, R2 ;  /* 0x0000004037377824 */ /* 0x020fc800078e0202 */
[----:B---3--:R-:W-:Y:S02]  /*1a20*/  IMAD R0, R3, 0x40, R0 ;  /* 0x0000004003007824 */ /* 0x008fe400078e0200 */
[C---:B--2---:R-:W-:Y:S02]  /*1a30*/  IMAD R91, R55.reuse, UR6, RZ ;  /* 0x00000006375b7c24 */ /* 0x044fe4000f8e02ff */
[C---:B------:R-:W-:Y:S01]  /*1a40*/  VIADD R27, R0.reuse, 0x2 ;  /* 0x00000002001b7836 */ /* 0x040fe20000000000 */
[C---:B------:R-:W-:Y:S01]  /*1a50*/  ISETP.GE.AND P1, PT, R0.reuse, UR6, PT ;  /* 0x0000000600007c0c */ /* 0x040fe2000bf26270 */
[C---:B------:R-:W-:Y:S01]  /*1a60*/  VIADD R2, R0.reuse, 0x1 ;  /* 0x0000000100027836 */ /* 0x040fe20000000000 */
[----:B------:R-:W-:Y:S01]  /*1a70*/  SHF.R.S32.HI R50, RZ, 0x1f, R0 ;  /* 0x0000001fff327819 */ /* 0x000fe20000011400 */
[C---:B------:R-:W-:Y:S01]  /*1a80*/  VIADD R51, R0.reuse, 0x7 ;  /* 0x0000000700337836 */ /* 0x040fe20000000000 */
[C---:B----4-:R-:W-:Y:S01]  /*1a90*/  ISETP.LT.AND P1, PT, R55.reuse, UR7, !P1 ;  /* 0x0000000737007c0c */ /* 0x050fe2000cf21270 */
[----:B------:R-:W-:Y:S01]  /*1aa0*/  VIADD R80, R55, 0x1 ;  /* 0x0000000137507836 */ /* 0x000fe20000000000 */
[----:B------:R-:W-:Y:S01]  /*1ab0*/  ISETP.GE.AND P0, PT, R27, UR6, PT ;  /* 0x000000061b007c0c */ /* 0x000fe2000bf06270 */
[----:B------:R-:W-:Y:S01]  /*1ac0*/  VIADD R27, R0, 0x3 ;  /* 0x00000003001b7836 */ /* 0x000fe20000000000 */
[----:B------:R-:W-:-:S02]  /*1ad0*/  ISETP.GE.AND P3, PT, R2, UR6, PT ;  /* 0x0000000602007c0c */ /* 0x000fc4000bf66270 */
[----:B------:R-:W-:Y:S02]  /*1ae0*/  IADD3 R26, P2, PT, R0, R91, RZ ;  /* 0x0000005b001a7210 */ /* 0x000fe40007f5e0ff */
[----:B------:R-:W-:Y:S02]  /*1af0*/  P2R R54, PR, RZ, 0x8 ;  /* 0x00000008ff367803 */ /* 0x000fe40000000000 */
[----:B0-----:R-:W-:Y:S02]  /*1b00*/  LEA R2, P4, R26, UR4, 0x2 ;  /* 0x000000041a027c11 */ /* 0x001fe4000f8810ff */
[----:B------:R-:W-:Y:S01]  /*1b10*/  ISETP.GE.OR P3, PT, R55, UR7, P3 ;  /* 0x0000000737007c0c */ /* 0x000fe20009f66670 */
[----:B------:R-:W0:Y:S01]  /*1b20*/  @P1 LDC.64 R24, c[0x0][0x390] ;  /* 0x0000e400ff181b82 */ /* 0x000e220000000a00 */
[C---:B------:R-:W-:Y:S01]  /*1b30*/  @P1 IMAD.IADD R3, R0.reuse, 0x1, R91 ;  /* 0x0000000100031824 */ /* 0x040fe200078e025b */
[----:B------:R-:W-:Y:S01]  /*1b40*/  ISETP.GE.AND P5, PT, R27, UR6, PT ;  /* 0x000000061b007c0c */ /* 0x000fe2000bfa6270 */
[----:B------:R-:W-:-:S02]  /*1b50*/  VIADD R27, R0, 0x5 ;  /* 0x00000005001b7836 */ /* 0x000fc40000000000 */
[----:B0-----:R-:W-:Y:S01]  /*1b60*/  @P1 IMAD.WIDE R24, R3, 0x4, R24 ;  /* 0x0000000403181825 */ /* 0x001fe200078e0218 */
[----:B------:R-:W-:Y:S02]  /*1b70*/  LEA.HI.X.SX32 R3, R91, R50, 0x1, P2 ;  /* 0x000000325b037211 */ /* 0x000fe400010f0eff */
[----:B------:R-:W-:Y:S01]  /*1b80*/  ISETP.GE.OR P2, PT, R55, UR7, P0 ;  /* 0x0000000737007c0c */ /* 0x000fe20008746670 */
[----:B------:R-:W-:Y:S01]  /*1b90*/  VIADD R91, R91, UR6 ;  /* 0x000000065b5b7c36 */ /* 0x000fe20008000000 */
[----:B------:R0:W-:Y:S01]  /*1ba0*/  @P1 STG.E desc[UR8][R24.64], R13 ;  /* 0x0000000d18001986 */ /* 0x0001e2000c101908 */
[----:B------:R-:W-:Y:S01]  /*1bb0*/  LEA.HI.X R3, R26, UR5, R3, 0x2, P4 ;  /* 0x000000051a037c11 */ /* 0x000fe2000a0f1403 */
[----:B------:R-:W-:Y:S01]  /*1bc0*/  VIADD R26, R0, 0x4 ;  /* 0x00000004001a7836 */ /* 0x000fe20000000000 */
[----:B------:R-:W-:Y:S01]  /*1bd0*/  ISETP.GE.OR P1, PT, R55, UR7, P5 ;  /* 0x0000000737007c0c */ /* 0x000fe2000af26670 */
[----:B------:R-:W-:Y:S02]  /*1be0*/  VIADD R89, R91, UR6 ;  /* 0x000000065b597c36 */ /* 0x000fe40008000000 */
[----:B------:R1:W-:Y:S01]  /*1bf0*/  @!P3 STG.E desc[UR8][R2.64+0x4], R14 ;  /* 0x0000040e0200b986 */ /* 0x0003e2000c101908 */
[----:B------:R-:W-:Y:S01]  /*1c00*/  ISETP.GE.AND P4, PT, R26, UR6, PT ;  /* 0x000000061a007c0c */ /* 0x000fe2000bf86270 */
[----:B------:R-:W-:Y:S01]  /*1c10*/  VIADD R87, R89, UR6 ;  /* 0x0000000659577c36 */ /* 0x000fe20008000000 */
[----:B------:R-:W-:-:S02]  /*1c20*/  ISETP.GE.AND P3, PT, R27, UR6, PT ;  /* 0x000000061b007c0c */ /* 0x000fc4000bf66270 */
[----:B------:R2:W-:Y:S01]  /*1c30*/  @!P2 STG.E desc[UR8][R2.64+0x8], R15 ;  /* 0x0000080f0200a986 */ /* 0x0005e2000c101908 */
[----:B------:R-:W-:Y:S01]  /*1c40*/  ISETP.GE.OR P2, PT, R55, UR7, P4 ;  /* 0x0000000737007c0c */ /* 0x000fe2000a746670 */
[----:B0-----:R-:W-:-:S03]  /*1c50*/  VIADD R13, R0, 0x6 ;  /* 0x00000006000d7836 */ /* 0x001fc60000000000 */
[----:B------:R-:W-:Y:S01]  /*1c60*/  @!P1 STG.E desc[UR8][R2.64+0xc], R16 ;  /* 0x00000c1002009986 */ /* 0x000fe2000c101908 */
[----:B------:R-:W-:-:S08]  /*1c70*/  ISETP.GE.OR P1, PT, R55, UR7, P3 ;  /* 0x0000000737007c0c */ /* 0x000fd00009f26670 */
[----:B------:R-:W-:Y:S01]  /*1c80*/  @!P2 STG.E desc[UR8][R2.64+0x10], R17 ;  /* 0x000010110200a986 */ /* 0x000fe2000c101908 */
[----:B------:R-:W-:-:S04]  /*1c90*/  ISETP.GE.AND P2, PT, R13, UR6, PT ;  /* 0x000000060d007c0c */ /* 0x000fc8000bf46270 */
[----:B------:R0:W-:Y:S01]  /*1ca0*/  @!P1 STG.E desc[UR8][R2.64+0x14], R18 ;  /* 0x0000141202009986 */ /* 0x0001e2000c101908 */
[----:B------:R-:W-:-:S13]  /*1cb0*/  ISETP.GE.OR P1, PT, R55, UR7, P2 ;  /* 0x0000000737007c0c */ /* 0x000fda0009726670 */
[----:B------:R3:W-:Y:S01]  /*1cc0*/  @!P1 STG.E desc[UR8][R2.64+0x18], R19 ;  /* 0x0000181302009986 */ /* 0x0007e2000c101908 */
[----:B------:R-:W-:-:S04]  /*1cd0*/  IADD3 R13, P1, PT, R0, R91, RZ ;  /* 0x0000005b000d7210 */ /* 0x000fc80007f3e0ff */
[----:B-1----:R-:W-:Y:S02]  /*1ce0*/  LEA.HI.X.SX32 R14, R91, R50, 0x1, P1 ;  /* 0x000000325b0e7211 */ /* 0x002fe400008f0eff */
[----:B------:R-:W-:-:S04]  /*1cf0*/  LEA R30, P1, R13, UR4, 0x2 ;  /* 0x000000040d1e7c11 */ /* 0x000fc8000f8210ff */
[----:B------:R-:W-:Y:S02]  /*1d00*/  LEA.HI.X R31, R13, UR5, R14, 0x2, P1 ;  /* 0x000000050d1f7c11 */ /* 0x000fe400088f140e */
[----:B------:R-:W-:-:S04]  /*1d10*/  IADD3 R13, P1, PT, R0, R89, RZ ;  /* 0x00000059000d7210 */ /* 0x000fc80007f3e0ff */
[----:B------:R-:W-:Y:S02]  /*1d20*/  LEA.HI.X.SX32 R14, R89, R50, 0x1, P1 ;  /* 0x00000032590e7211 */ /* 0x000fe400008f0eff */
[----:B------:R-:W-:-:S04]  /*1d30*/  LEA R28, P1, R13, UR4, 0x2 ;  /* 0x000000040d1c7c11 */ /* 0x000fc8000f8210ff */
[----:B------:R-:W-:Y:S01]  /*1d40*/  LEA.HI.X R29, R13, UR5, R14, 0x2, P1 ;  /* 0x000000050d1d7c11 */ /* 0x000fe200088f140e */
[----:B------:R-:W-:Y:S01]  /*1d50*/  VIADD R13, R87, UR6 ;  /* 0x00000006570d7c36 */ /* 0x000fe20008000000 */
[----:B------:R-:W-:-:S03]  /*1d60*/  IADD3 R14, P1, PT, R0, R87, RZ ;  /* 0x00000057000e7210 */ /* 0x000fc60007f3e0ff */
[----:B------:R-:W-:Y:S01]  /*1d70*/  VIADD R81, R13, UR6 ;  /* 0x000000060d517c36 */ /* 0x000fe20008000000 */
[----:B--2---:R-:W-:Y:S02]  /*1d80*/  LEA.HI.X.SX32 R15, R87, R50, 0x1, P1 ;  /* 0x00000032570f7211 */ /* 0x004fe400008f0eff */
[----:B------:R-:W-:Y:S01]  /*1d90*/  LEA R26, P1, R14, UR4, 0x2 ;  /* 0x000000040e1a7c11 */ /* 0x000fe2000f8210ff */
[----:B------:R-:W-:-:S03]  /*1da0*/  VIADD R83, R81, UR6 ;  /* 0x0000000651537c36 */ /* 0x000fc60008000000 */
[----:B------:R-:W-:Y:S01]  /*1db0*/  LEA.HI.X R27, R14, UR5, R15, 0x2, P1 ;  /* 0x000000050e1b7c11 */ /* 0x000fe200088f140f */
[----:B------:R-:W-:Y:S01]  /*1dc0*/  VIADD R85, R83, UR6 ;  /* 0x0000000653557c36 */ /* 0x000fe20008000000 */
[----:B------:R-:W-:-:S04]  /*1dd0*/  IADD3 R14, P1, PT, R0, R13, RZ ;  /* 0x0000000d000e7210 */ /* 0x000fc80007f3e0ff */
[----:B------:R-:W-:Y:S02]  /*1de0*/  LEA.HI.X.SX32 R15, R13, R50, 0x1, P1 ;  /* 0x000000320d0f7211 */ /* 0x000fe400008f0eff */
[----:B------:R-:W-:-:S04]  /*1df0*/  LEA R24, P1, R14, UR4, 0x2 ;  /* 0x000000040e187c11 */ /* 0x000fc8000f8210ff */
[----:B------:R-:W-:Y:S02]  /*1e00*/  LEA.HI.X R25, R14, UR5, R15, 0x2, P1 ;  /* 0x000000050e197c11 */ /* 0x000fe400088f140f */
[----:B------:R-:W-:-:S04]  /*1e10*/  IADD3 R14, P1, PT, R0, R81, RZ ;  /* 0x00000051000e7210 */ /* 0x000fc80007f3e0ff */
[----:B------:R-:W-:Y:S02]  /*1e20*/  LEA.HI.X.SX32 R15, R81, R50, 0x1, P1 ;  /* 0x00000032510f7211 */ /* 0x000fe400008f0eff */
[----:B0-----:R-:W-:-:S04]  /*1e30*/  LEA R18, P1, R14, UR4, 0x2 ;  /* 0x000000040e127c11 */ /* 0x001fc8000f8210ff */
[----:B---3--:R-:W-:Y:S02]  /*1e40*/  LEA.HI.X R19, R14, UR5, R15, 0x2, P1 ;  /* 0x000000050e137c11 */ /* 0x008fe400088f140f */
[----:B------:R-:W-:-:S04]  /*1e50*/  IADD3 R14, P1, PT, R0, R83, RZ ;  /* 0x00000053000e7210 */ /* 0x000fc80007f3e0ff */
[----:B------:R-:W-:Y:S02]  /*1e60*/  LEA.HI.X.SX32 R15, R83, R50, 0x1, P1 ;  /* 0x00000032530f7211 */ /* 0x000fe400008f0eff */
[----:B------:R-:W-:-:S04]  /*1e70*/  LEA R16, P1, R14, UR4, 0x2 ;  /* 0x000000040e107c11 */ /* 0x000fc8000f8210ff */
[----:B------:R-:W-:Y:S02]  /*1e80*/  LEA.HI.X R17, R14, UR5, R15, 0x2, P1 ;  /* 0x000000050e117c11 */ /* 0x000fe400088f140f */
[----:B------:R-:W-:-:S04]  /*1e90*/  IADD3 R15, P1, PT, R0, R85, RZ ;  /* 0x00000055000f7210 */ /* 0x000fc80007f3e0ff */
[----:B------:R-:W-:Y:S02]  /*1ea0*/  LEA.HI.X.SX32 R50, R85, R50, 0x1, P1 ;  /* 0x0000003255327211 */ /* 0x000fe400008f0eff */
[----:B------:R-:W-:-:S04]  /*1eb0*/  LEA R14, P1, R15, UR4, 0x2 ;  /* 0x000000040f0e7c11 */ /* 0x000fc8000f8210ff */
[----:B------:R-:W-:Y:S02]  /*1ec0*/  LEA.HI.X R15, R15, UR5, R50, 0x2, P1 ;  /* 0x000000050f0f7c11 */ /* 0x000fe400088f1432 */
[----:B------:R-:W-:-:S04]  /*1ed0*/  ISETP.GE.AND P1, PT, R51, UR6, PT ;  /* 0x0000000633007c0c */ /* 0x000fc8000bf26270 */
[----:B------:R-:W-:-:S13]  /*1ee0*/  ISETP.GE.OR P6, PT, R55, UR7, P1 ;  /* 0x0000000737007c0c */ /* 0x000fda0008fc6670 */
[----:B------:R0:W-:Y:S01]  /*1ef0*/  @!P6 STG.E desc[UR8][R2.64+0x1c], R20 ;  /* 0x00001c140200e986 */ /* 0x0001e2000c101908 */
[----:B------:R-:W-:-:S04]  /*1f00*/  ISETP.GE.AND P6, PT, R0, UR6, PT ;  /* 0x0000000600007c0c */ /* 0x000fc8000bfc6270 */
[----:B0-----:R-:W-:Y:S02]  /*1f10*/  P2R R20, PR, RZ, 0x40 ;  /* 0x00000040ff147803 */ /* 0x001fe40000000000 */
[----:B------:R-:W-:-:S13]  /*1f20*/  ISETP.GE.OR P6, PT, R80, UR7, P6 ;  /* 0x0000000750007c0c */ /* 0x000fda000b7c6670 */
[----:B------:R-:W0:Y:S01]  /*1f30*/  @!P6 LDC.64 R50, c[0x0][0x390] ;  /* 0x0000e400ff32eb82 */ /* 0x000e220000000a00 */
[----:B------:R-:W-:-:S04]  /*1f40*/  @!P6 IMAD.IADD R91, R0, 0x1, R91 ;  /* 0x00000001005be824 */ /* 0x000fc800078e025b */
[----:B0-----:R-:W-:-:S05]  /*1f50*/  @!P6 IMAD.WIDE R50, R91, 0x4, R50 ;  /* 0x000000045b32e825 */ /* 0x001fca00078e0232 */
[----:B------:R0:W-:Y:S01]  /*1f60*/  @!P6 STG.E desc[UR8][R50.64], R21 ;  /* 0x000000153200e986 */ /* 0x0001e2000c101908 */
[----:B------:R-:W-:-:S04]  /*1f70*/  ISETP.NE.AND P6, PT, R54, RZ, PT ;  /* 0x000000ff3600720c */ /* 0x000fc80003fc5270 */
[----:B------:R-:W-:Y:S01]  /*1f80*/  ISETP.GE.OR P6, PT, R80, UR7, P6 ;  /* 0x0000000750007c0c */ /* 0x000fe2000b7c6670 */
[----:B0-----:R-:W-:-:S12]  /*1f90*/  VIADD R21, R55, 0x2 ;  /* 0x0000000237157836 */ /* 0x001fd80000000000 */
[----:B------:R-:W-:Y:S01]  /*1fa0*/  @!P6 STG.E desc[UR8][R30.64+0x4], R22 ;  /* 0x000004161e00e986 */ /* 0x000fe2000c101908 */
[----:B------:R-:W-:-:S13]  /*1fb0*/  ISETP.GE.OR P6, PT, R80, UR7, P0 ;  /* 0x0000000750007c0c */ /* 0x000fda00087c6670 */
        /* <DEDUP_REMOVED lines=11> */
[----:B------:R-:W-:-:S04]  /*2070*/  ISETP.NE.AND P6, PT, R20, RZ, PT ;  /* 0x000000ff1400720c */ /* 0x000fc80003fc5270 */
[----:B------:R-:W-:-:S13]  /*2080*/  ISETP.GE.OR P6, PT, R21, UR7, P6 ;  /* 0x0000000715007c0c */ /* 0x000fda000b7c6670 */
[----:B------:R-:W0:Y:S01]  /*2090*/  @!P6 LDC.64 R2, c[0x0][0x390] ;  /* 0x0000e400ff02eb82 */ /* 0x000e220000000a00 */
[----:B------:R-:W-:-:S04]  /*20a0*/  @!P6 IMAD.IADD R89, R0, 0x1, R89 ;  /* 0x000000010059e824 */ /* 0x000fc800078e0259 */
[----:B0-----:R-:W-:-:S05]  /*20b0*/  @!P6 IMAD.WIDE R2, R89, 0x4, R2 ;  /* 0x000000045902e825 */ /* 0x001fca00078e0202 */
[----:B------:R0:W-:Y:S01]  /*20c0*/  @!P6 STG.E desc[UR8][R2.64], R37 ;  /* 0x000000250200e986 */ /* 0x0001e2000c101908 */
[----:B------:R-:W-:-:S04]  /*20d0*/  ISETP.NE.AND P6, PT, R54, RZ, PT ;  /* 0x000000ff3600720c */ /* 0x000fc80003fc5270 */
        /* <DEDUP_REMOVED lines=12> */
[----:B------:R-:W-:Y:S01]  /*21a0*/  ISETP.GE.OR P6, PT, R21, UR7, P1 ;  /* 0x0000000715007c0c */ /* 0x000fe20008fc6670 */
[----:B------:R-:W-:-:S12]  /*21b0*/  VIADD R21, R55, 0x3 ;  /* 0x0000000337157836 */ /* 0x000fd80000000000 */
[----:B------:R-:W-:Y:S01]  /*21c0*/  @!P6 STG.E desc[UR8][R28.64+0x1c], R44 ;  /* 0x00001c2c1c00e986 */ /* 0x000fe2000c101908 */
[----:B------:R-:W-:-:S04]  /*21d0*/  ISETP.NE.AND P6, PT, R20, RZ, PT ;  /* 0x000000ff1400720c */ /* 0x000fc80003fc5270 */
[----:B------:R-:W-:-:S13]  /*21e0*/  ISETP.GE.OR P6, PT, R21, UR7, P6 ;  /* 0x0000000715007c0c */ /* 0x000fda000b7c6670 */
[----:B0-----:R-:W0:Y:S01]  /*21f0*/  @!P6 LDC.64 R2, c[0x0][0x390] ;  /* 0x0000e400ff02eb82 */ /* 0x001e220000000a00 */
        /* <DEDUP_REMOVED lines=23> */
[----:B0-----:R-:W-:-:S04]  /*2370*/  @!P6 IMAD.WIDE R2, R13, 0x4, R2 ;  /* 0x000000040d02e825 */ /* 0x001fc800078e0202 */
[----:B------:R-:W-:Y:S01]  /*2380*/  VIADD R13, R55, 0x5 ;  /* 0x00000005370d7836 */ /* 0x000fe20000000000 */
        /* <DEDUP_REMOVED lines=36> */
[C---:B------:R-:W-:Y:S02]  /*25d0*/  VIADD R13, R55.reuse, 0x6 ;  /* 0x00000006370d7836 */ /* 0x040fe40000000000 */
[----:B------:R-:W-:-:S10]  /*25e0*/  VIADD R55, R55, 0x7 ;  /* 0x0000000737377836 */ /* 0x000fd40000000000 */
        /* <DEDUP_REMOVED lines=9> */
[----:B------:R1:W-:Y:S01]  /*2680*/  @!P6 STG.E desc[UR8][R16.64+0x4], R74 ;  /* 0x0000044a1000e986 */ /* 0x0003e2000c101908 */
[----:B------:R-:W-:Y:S02]  /*2690*/  ISETP.GE.OR P6, PT, R13, UR7, P0 ;  /* 0x000000070d007c0c */ /* 0x000fe400087c6670 */
[----:B------:R-:W-:-:S11]  /*26a0*/  ISETP.GE.OR P0, PT, R55, UR7, P0 ;  /* 0x0000000737007c0c */ /* 0x000fd60008706670 */
        /* <DEDUP_REMOVED lines=16> */
[----:B------:R-:W-:-:S04]  /*27b0*/  ISETP.NE.AND P6, PT, R20, RZ, PT ;  /* 0x000000ff1400720c */ /* 0x000fc80003fc5270 */
[----:B------:R-:W-:-:S13]  /*27c0*/  ISETP.GE.OR P6, PT, R55, UR7, P6 ;  /* 0x0000000737007c0c */ /* 0x000fda000b7c6670 */
[----:B0-----:R-:W0:Y:S01]  /*27d0*/  @!P6 LDC.64 R2, c[0x0][0x390] ;  /* 0x0000e400ff02eb82 */ /* 0x001e220000000a00 */
[----:B------:R-:W-:-:S04]  /*27e0*/  @!P6 IMAD.IADD R85, R0, 0x1, R85 ;  /* 0x000000010055e824 */ /* 0x000fc800078e0255 */
[----:B0-----:R-:W-:-:S05]  /*27f0*/  @!P6 IMAD.WIDE R2, R85, 0x4, R2 ;  /* 0x000000045502e825 */ /* 0x001fca00078e0202 */
[----:B------:R1:W-:Y:S01]  /*2800*/  @!P6 STG.E desc[UR8][R2.64], R11 ;  /* 0x0000000b0200e986 */ /* 0x0003e2000c101908 */
[----:B------:R-:W-:-:S03]  /*2810*/  ISETP.NE.AND P6, PT, R54, RZ, PT ;  /* 0x000000ff3600720c */ /* 0x000fc60003fc5270 */
[----:B------:R1:W-:Y:S01]  /*2820*/  @!P0 STG.E desc[UR8][R14.64+0x8], R9 ;  /* 0x000008090e008986 */ /* 0x0003e2000c101908 */
[----:B------:R-:W-:-:S03]  /*2830*/  ISETP.GE.OR P6, PT, R55, UR7, P6 ;  /* 0x0000000737007c0c */ /* 0x000fc6000b7c6670 */
[----:B------:R1:W-:Y:S04]  /*2840*/  @!P5 STG.E desc[UR8][R14.64+0xc], R8 ;  /* 0x00000c080e00d986 */ /* 0x0003e8000c101908 */
[----:B------:R1:W-:Y:S04]  /*2850*/  @!P4 STG.E desc[UR8][R14.64+0x10], R7 ;  /* 0x000010070e00c986 */ /* 0x0003e8000c101908 */
[----:B------:R1:W-:Y:S04]  /*2860*/  @!P3 STG.E desc[UR8][R14.64+0x14], R6 ;  /* 0x000014060e00b986 */ /* 0x0003e8000c101908 */
[----:B------:R1:W-:Y:S04]  /*2870*/  @!P6 STG.E desc[UR8][R14.64+0x4], R10 ;  /* 0x0000040a0e00e986 */ /* 0x0003e8000c101908 */
[----:B------:R1:W-:Y:S01]  /*2880*/  @!P2 STG.E desc[UR8][R14.64+0x18], R5 ;  /* 0x000018050e00a986 */ /* 0x0003e2000c101908 */
[----:B------:R-:W-:Y:S05]  /*2890*/  @P1 EXIT ;  /* 0x000000000000194d */ /* 0x000fea0003800000 */
[----:B------:R-:W-:Y:S01]  /*28a0*/  STG.E desc[UR8][R14.64+0x1c], R4 ;  /* 0x00001c040e007986 */ /* 0x000fe2000c101908 */
[----:B------:R-:W-:Y:S05]  /*28b0*/  EXIT ;  /* 0x000000000000794d */ /* 0x000fea0003800000 */
.L_x_5:
[----:B------:R-:W-:-:S00]  /*28c0*/  BRA `(.L_x_5) ;  /* 0xfffffffc00fc7947 */ /* 0x000fc0000383ffff */
[----:B------:R-:W-:-:S00]  /*28d0*/  NOP ;  /* 0x0000000000007918 */ /* 0x000fc00000000000 */
        /* <DEDUP_REMOVED lines=10> */
.L_x_6:


//--------------------- .nv.shared._Z28matrix_multiplication_kernelPKfS0_Pfiii --------------------------
	.section	.nv.shared._Z28matrix_multiplication_kernelPKfS0_Pfiii,"aw",@nobits
	.sectionflags	@""
	.align	4
.nv.shared._Z28matrix_multiplication_kernelPKfS0_Pfiii:
	.zero		33792


//--------------------- .nv.shared.reserved.0     --------------------------
	.section	.nv.shared.reserved.0,"aw",@nobits
	.weak		__nv_reservedSMEM_offset_0_alias
	.size		__nv_reservedSMEM_offset_0_alias, 0, 64
	.other		__nv_reservedSMEM_offset_0_alias,@"STO_CUDA_RESERVED_SHARED STV_DEFAULT"
__nv_reservedSMEM_offset_0_alias:
	.zero		0
	.zero		64


//--------------------- .nv.constant0._Z28matrix_multiplication_kernelPKfS0_Pfiii --------------------------
	.section	.nv.constant0._Z28matrix_multiplication_kernelPKfS0_Pfiii,"a",@progbits
	.sectionflags	@""
	.align	4
.nv.constant0._Z28matrix_multiplication_kernelPKfS0_Pfiii:
	.zero		932


//--------------------- SYMBOLS --------------------------

	.type		.nv.reservedSmem.offset0,@object
	.size		.nv.reservedSmem.offset0,0x4
	.type		.nv.reservedSmem.cap,@object
	.size		.nv.reservedSmem.cap,0x4
